	.target	sm_100a

	.elftype	@"ET_EXEC"


//--------------------- .note.nv.tkinfo           --------------------------
	.section	.note.nv.tkinfo,"",@"SHT_NOTE"
	.sectionflags	@"SHF_NOTE_NV_TKINFO"
	.tkinfo
        /*0018*/ 	.word	0x00000081
        /*0030*/ 	.string	""
        /*0030*/ 	.string	"ptxas-blackwell"
        /*0030*/ 	.string	"Cuda compilation tools, release 12.9, V12.9.86"
        /*0030*/ 	.string	"Build cuda_12.9.r12.9/compiler.36037853_0"
        /*0030*/ 	.string	"-v  -suppress-debug-info  -lineinfo  -arch sm_100a "



//--------------------- .note.nv.cuver            --------------------------
	.section	.note.nv.cuver,"",@"SHT_NOTE"
	.sectionflags	@"SHF_NOTE_NV_CUVER"
        /*0018*/ 	.short	0x0001
        /*001a*/ 	.short	0x0064
        /*001c*/ 	.short	0x0001
        /*001e*/ 	.short	0x0000
        /*0020*/ 	.short	0x0001
        /*0022*/ 	.short	0x0000


//--------------------- .nv.info                  --------------------------
	.section	.nv.info,"",@"SHT_CUDA_INFO"
	.align	4


	//----- nvinfo : EIATTR_REGCOUNT
	.align		4
        /*0000*/ 	.byte	0x04, 0x2f
        /*0002*/ 	.short	(.L_4 - .L_3)
	.align		4
.L_3:
        /*0004*/ 	.word	index@(gluon_tcgen05)
        /*0008*/ 	.word	0x00000027


	//----- nvinfo : EIATTR_FRAME_SIZE
	.align		4
.L_4:
        /*000c*/ 	.byte	0x04, 0x11
        /*000e*/ 	.short	(.L_6 - .L_5)
	.align		4
.L_5:
        /*0010*/ 	.word	index@($__internal_2_$__cuda_sm10x_tcgen05_guardrail_trap_unallocated_columns_being_dealloced)
        /*0014*/ 	.word	0x00000000


	//----- nvinfo : EIATTR_FRAME_SIZE
	.align		4
.L_6:
        /*0018*/ 	.byte	0x04, 0x11
        /*001a*/ 	.short	(.L_8 - .L_7)
	.align		4
.L_7:
        /*001c*/ 	.word	index@($__internal_1_$__cuda_sm10x_tcgen05_guardrail_trap_phase_invalid_during_alloc)
        /*0020*/ 	.word	0x00000000


	//----- nvinfo : EIATTR_FRAME_SIZE
	.align		4
.L_8:
        /*0024*/ 	.byte	0x04, 0x11
        /*0026*/ 	.short	(.L_10 - .L_9)
	.align		4
.L_9:
        /*0028*/ 	.word	index@($__internal_0_$__cuda_sm10x_tcgen05_guardrail_trap_col_being_dealloced_not_returned_by_alloc)
        /*002c*/ 	.word	0x00000000


	//----- nvinfo : EIATTR_FRAME_SIZE
	.align		4
.L_10:
        /*0030*/ 	.byte	0x04, 0x11
        /*0032*/ 	.short	(.L_12 - .L_11)
	.align		4
.L_11:
        /*0034*/ 	.word	index@(gluon_tcgen05)
        /*0038*/ 	.word	0x00000000


	//----- nvinfo : EIATTR_MIN_STACK_SIZE
	.align		4
.L_12:
        /*003c*/ 	.byte	0x04, 0x12
        /*003e*/ 	.short	(.L_14 - .L_13)
	.align		4
.L_13:
        /*0040*/ 	.word	index@(gluon_tcgen05)
        /*0044*/ 	.word	0x00000000
.L_14:


//--------------------- .nv.info.gluon_tcgen05    --------------------------
	.section	.nv.info.gluon_tcgen05,"",@"SHT_CUDA_INFO"
	.sectionflags	@""
	.align	4


	//----- nvinfo : EIATTR_CUDA_API_VERSION
	.align		4
        /*0000*/ 	.byte	0x04, 0x37
        /*0002*/ 	.short	(.L_16 - .L_15)
.L_15:
        /*0004*/ 	.word	0x00000081


	//----- nvinfo : EIATTR_KPARAM_INFO
	.align		4
.L_16:
        /*0008*/ 	.byte	0x04, 0x17
        /*000a*/ 	.short	(.L_18 - .L_17)
.L_17:
        /*000c*/ 	.word	0x00000000
        /*0010*/ 	.short	0x000a
        /*0012*/ 	.short	0x0048
        /*0014*/ 	.byte	0x00, 0xf4, 0x21, 0x00


	//----- nvinfo : EIATTR_KPARAM_INFO
	.align		4
.L_18:
        /*0018*/ 	.byte	0x04, 0x17
        /*001a*/ 	.short	(.L_20 - .L_19)
.L_19:
        /*001c*/ 	.word	0x00000000
        /*0020*/ 	.short	0x0009
        /*0022*/ 	.short	0x0040
        /*0024*/ 	.byte	0x00, 0xf4, 0x21, 0x00


	//----- nvinfo : EIATTR_KPARAM_INFO
	.align		4
.L_20:
        /*0028*/ 	.byte	0x04, 0x17
        /*002a*/ 	.short	(.L_22 - .L_21)
.L_21:
        /*002c*/ 	.word	0x00000000
        /*0030*/ 	.short	0x0008
        /*0032*/ 	.short	0x0038
        /*0034*/ 	.byte	0x00, 0xf0, 0x21, 0x00


	//----- nvinfo : EIATTR_KPARAM_INFO
	.align		4
.L_22:
        /*0038*/ 	.byte	0x04, 0x17
        /*003a*/ 	.short	(.L_24 - .L_23)
.L_23:
        /*003c*/ 	.word	0x00000000
        /*0040*/ 	.short	0x0007
        /*0042*/ 	.short	0x0030
        /*0044*/ 	.byte	0x00, 0xf0, 0x21, 0x00


	//----- nvinfo : EIATTR_KPARAM_INFO
	.align		4
.L_24:
        /*0048*/ 	.byte	0x04, 0x17
        /*004a*/ 	.short	(.L_26 - .L_25)
.L_25:
        /*004c*/ 	.word	0x00000000
        /*0050*/ 	.short	0x0006
        /*0052*/ 	.short	0x0028
        /*0054*/ 	.byte	0x00, 0xf0, 0x21, 0x00


	//----- nvinfo : EIATTR_KPARAM_INFO
	.align		4
.L_26:
        /*0058*/ 	.byte	0x04, 0x17
        /*005a*/ 	.short	(.L_28 - .L_27)
.L_27:
        /*005c*/ 	.word	0x00000000
        /*0060*/ 	.short	0x0005
        /*0062*/ 	.short	0x0020
        /*0064*/ 	.byte	0x00, 0xf0, 0x11, 0x00


	//----- nvinfo : EIATTR_KPARAM_INFO
	.align		4
.L_28:
        /*0068*/ 	.byte	0x04, 0x17
        /*006a*/ 	.short	(.L_30 - .L_29)
.L_29:
        /*006c*/ 	.word	0x00000000
        /*0070*/ 	.short	0x0004
        /*0072*/ 	.short	0x001c
        /*0074*/ 	.byte	0x00, 0xf0, 0x11, 0x00


	//----- nvinfo : EIATTR_KPARAM_INFO
	.align		4
.L_30:
        /*0078*/ 	.byte	0x04, 0x17
        /*007a*/ 	.short	(.L_32 - .L_31)
.L_31:
        /*007c*/ 	.word	0x00000000
        /*0080*/ 	.short	0x0003
        /*0082*/ 	.short	0x0018
        /*0084*/ 	.byte	0x00, 0xf0, 0x11, 0x00


	//----- nvinfo : EIATTR_KPARAM_INFO
	.align		4
.L_32:
        /*0088*/ 	.byte	0x04, 0x17
        /*008a*/ 	.short	(.L_34 - .L_33)
.L_33:
        /*008c*/ 	.word	0x00000000
        /*0090*/ 	.short	0x0002
        /*0092*/ 	.short	0x0010
        /*0094*/ 	.byte	0x00, 0xf4, 0x21, 0x00


	//----- nvinfo : EIATTR_KPARAM_INFO
	.align		4
.L_34:
        /*0098*/ 	.byte	0x04, 0x17
        /*009a*/ 	.short	(.L_36 - .L_35)
.L_35:
        /*009c*/ 	.word	0x00000000
        /*00a0*/ 	.short	0x0001
        /*00a2*/ 	.short	0x0008
        /*00a4*/ 	.byte	0x00, 0xf4, 0x21, 0x00


	//----- nvinfo : EIATTR_KPARAM_INFO
	.align		4
.L_36:
        /*00a8*/ 	.byte	0x04, 0x17
        /*00aa*/ 	.short	(.L_38 - .L_37)
.L_37:
        /*00ac*/ 	.word	0x00000000
        /*00b0*/ 	.short	0x0000
        /*00b2*/ 	.short	0x0000
        /*00b4*/ 	.byte	0x00, 0xf4, 0x21, 0x00


	//----- nvinfo : EIATTR_AT_ENTRY_FRAGMENTS
	.align		4
.L_38:
        /*00b8*/ 	.byte	0x04, 0x4f
        /*00ba*/ 	.short	(.L_40 - .L_39)


	//   ....[0]....
.L_39:
        /*00bc*/ 	.word	0x00000004


	//----- nvinfo : EIATTR_RESERVED_SMEM_USED
	.align		4
.L_40:
        /*00c0*/ 	.byte	0x01, 0x41
	.zero		2


	//----- nvinfo : EIATTR_SPARSE_MMA_MASK
	.align		4
        /*00c4*/ 	.byte	0x03, 0x50
        /*00c6*/ 	.short	0x0000


	//----- nvinfo : EIATTR_TCGEN05_1CTA_USED
	.align		4
        /*00c8*/ 	.byte	0x01, 0x51
	.zero		2


	//----- nvinfo : EIATTR_MAXREG_COUNT
	.align		4
        /*00cc*/ 	.byte	0x03, 0x1b
        /*00ce*/ 	.short	0x00ff


	//----- nvinfo : EIATTR_NUM_BARRIERS
	.align		4
        /*00d0*/ 	.byte	0x02, 0x4c
        /*00d2*/ 	.byte	0x01
	.zero		1


	//----- nvinfo : EIATTR_INT_WARP_WIDE_INSTR_OFFSETS
	.align		4
        /*00d4*/ 	.byte	0x04, 0x31
        /*00d6*/ 	.short	(.L_42 - .L_41)


	//   ....[0]....
.L_41:
        /*00d8*/ 	.word	0x00001720


	//   ....[1]....
        /*00dc*/ 	.word	0x00001740


	//   ....[2]....
        /*00e0*/ 	.word	0x000017c0


	//   ....[3]....
        /*00e4*/ 	.word	0x00001ac0


	//   ....[4]....
        /*00e8*/ 	.word	0x00001b10


	//   ....[5]....
        /*00ec*/ 	.word	0x00001b20


	//   ....[6]....
        /*00f0*/ 	.word	0x00001b30


	//   ....[7]....
        /*00f4*/ 	.word	0x00001f40


	//   ....[8]....
        /*00f8*/ 	.word	0x00001f50


	//   ....[9]....
        /*00fc*/ 	.word	0x000020d0


	//   ....[10]....
        /*0100*/ 	.word	0x00002130


	//   ....[11]....
        /*0104*/ 	.word	0x00002140


	//   ....[12]....
        /*0108*/ 	.word	0x00002170


	//   ....[13]....
        /*010c*/ 	.word	0x00002620


	//   ....[14]....
        /*0110*/ 	.word	0x00002630


	//   ....[15]....
        /*0114*/ 	.word	0x00002960


	//   ....[16]....
        /*0118*/ 	.word	0x00002970


	//   ....[17]....
        /*011c*/ 	.word	0x00002ce0


	//   ....[18]....
        /*0120*/ 	.word	0x00002d30


	//----- nvinfo : EIATTR_COOP_GROUP_MASK_REGIDS
	.align		4
.L_42:
        /*0124*/ 	.byte	0x04, 0x29
        /*0126*/ 	.short	(.L_44 - .L_43)


	//   ....[0]....
.L_43:
        /*0128*/ 	.word	0xffffffff


	//   ....[1]....
        /*012c*/ 	.word	0xffffffff


	//   ....[2]....
        /*0130*/ 	.word	0xffffffff


	//   ....[3]....
        /*0134*/ 	.word	0xffffffff


	//   ....[4]....
        /*0138*/ 	.word	0xffffffff


	//   ....[5]....
        /*013c*/ 	.word	0xffffffff


	//   ....[6]....
        /*0140*/ 	.word	0xffffffff


	//   ....[7]....
        /*0144*/ 	.word	0xffffffff


	//   ....[8]....
        /*0148*/ 	.word	0xffffffff


	//   ....[9]....
        /*014c*/ 	.word	0xffffffff


	//----- nvinfo : EIATTR_COOP_GROUP_INSTR_OFFSETS
	.align		4
.L_44:
        /*0150*/ 	.byte	0x04, 0x28
        /*0152*/ 	.short	(.L_46 - .L_45)


	//   ....[0]....
.L_45:
        /*0154*/ 	.word	0x00000050


	//   ....[1]....
        /*0158*/ 	.word	0x00000310


	//   ....[2]....
        /*015c*/ 	.word	0x00000500


	//   ....[3]....
        /*0160*/ 	.word	0x000009c0


	//   ....[4]....
        /*0164*/ 	.word	0x00000b00


	//   ....[5]....
        /*0168*/ 	.word	0x00000fb0


	//   ....[6]....
        /*016c*/ 	.word	0x000010f0


	//   ....[7]....
        /*0170*/ 	.word	0x000015e0


	//   ....[8]....
        /*0174*/ 	.word	0x00002b70


	//   ....[9]....
        /*0178*/ 	.word	0x00002de0


	//----- nvinfo : EIATTR_VRC_CTA_INIT_COUNT
	.align		4
.L_46:
        /*017c*/ 	.byte	0x02, 0x4a
        /*017e*/ 	.byte	0x80
	.zero		1


	//----- nvinfo : EIATTR_MBARRIER_INSTR_OFFSETS
	.align		4
        /*0180*/ 	.byte	0x04, 0x39
        /*0182*/ 	.short	(.L_48 - .L_47)


	//   ....[0]....
.L_47:
        /*0184*/ 	.word	0x000017e0
        /*0188*/ 	.word	0x000000ff
        /*018c*/ 	.word	0x00024000
        /*0190*/ 	.short	0x0100
        /*0192*/ 	.byte	0x08
	.zero		1


	//   ....[1]....
        /*0194*/ 	.word	0x000017f0
        /*0198*/ 	.word	0x000000ff
        /*019c*/ 	.word	0x00024020
        /*01a0*/ 	.short	0x0100
        /*01a2*/ 	.byte	0x08
	.zero		1


	//   ....[2]....
        /*01a4*/ 	.word	0x000018a0
        /*01a8*/ 	.word	0x000000ff
        /*01ac*/ 	.word	0x00024008
        /*01b0*/ 	.short	0x0100
        /*01b2*/ 	.byte	0x08
	.zero		1


	//   ....[3]....
        /*01b4*/ 	.word	0x000018b0
        /*01b8*/ 	.word	0x000000ff
        /*01bc*/ 	.word	0x00024028
        /*01c0*/ 	.short	0x0100
        /*01c2*/ 	.byte	0x08
	.zero		1


	//   ....[4]....
        /*01c4*/ 	.word	0x000019c0
        /*01c8*/ 	.word	0x000000ff
        /*01cc*/ 	.word	0x00024010
        /*01d0*/ 	.short	0x0100
        /*01d2*/ 	.byte	0x08
	.zero		1


	//   ....[5]....
        /*01d4*/ 	.word	0x000019d0
        /*01d8*/ 	.word	0x000000ff
        /*01dc*/ 	.word	0x00024030
        /*01e0*/ 	.short	0x0100
        /*01e2*/ 	.byte	0x08
	.zero		1


	//   ....[6]....
        /*01e4*/ 	.word	0x00001bc0
        /*01e8*/ 	.word	0x000000ff
        /*01ec*/ 	.word	0x00024000
        /*01f0*/ 	.short	0x010a
        /*01f2*/ 	.byte	0x08
	.zero		1


	//   ....[7]....
        /*01f4*/ 	.word	0x00001fa0
        /*01f8*/ 	.word	0x000000ff
        /*01fc*/ 	.word	0x00024020
        /*0200*/ 	.short	0x010a
        /*0202*/ 	.byte	0x08
	.zero		1


	//   ....[8]....
        /*0204*/ 	.word	0x000021e0
        /*0208*/ 	.word	0x000000ff
        /*020c*/ 	.word	0x00024000
        /*0210*/ 	.short	0x010a
        /*0212*/ 	.byte	0x23
	.zero		1


	//   ....[9]....
        /*0214*/ 	.word	0x00002670
        /*0218*/ 	.word	0x000000ff
        /*021c*/ 	.word	0x00024020
        /*0220*/ 	.short	0x010a
        /*0222*/ 	.byte	0x23
	.zero		1


	//   ....[10]....
        /*0224*/ 	.word	0x00002740
        /*0228*/ 	.word	0x000000ff
        /*022c*/ 	.word	0x00024000
        /*0230*/ 	.short	0x0108
        /*0232*/ 	.byte	0x08
	.zero		1


	//   ....[11]....
        /*0234*/ 	.word	0x00002750
        /*0238*/ 	.word	0x000000ff
        /*023c*/ 	.word	0x00024020
        /*0240*/ 	.short	0x0108
        /*0242*/ 	.byte	0x08
	.zero		1


	//   ....[12]....
        /*0244*/ 	.word	0x000027a0
        /*0248*/ 	.word	0x000000ff
        /*024c*/ 	.word	0x00024008
        /*0250*/ 	.short	0x0108
        /*0252*/ 	.byte	0x08
	.zero		1


	//   ....[13]....
        /*0254*/ 	.word	0x000027b0
        /*0258*/ 	.word	0x000000ff
        /*025c*/ 	.word	0x00024028
        /*0260*/ 	.short	0x0108
        /*0262*/ 	.byte	0x08
	.zero		1


	//   ....[14]....
        /*0264*/ 	.word	0x00002800
        /*0268*/ 	.word	0x000000ff
        /*026c*/ 	.word	0x00024010
        /*0270*/ 	.short	0x0108
        /*0272*/ 	.byte	0x08
	.zero		1


	//   ....[15]....
        /*0274*/ 	.word	0x00002810
        /*0278*/ 	.word	0x000000ff
        /*027c*/ 	.word	0x00024030
        /*0280*/ 	.short	0x0108
        /*0282*/ 	.byte	0x08
	.zero		1


	//   ....[16]....
        /*0284*/ 	.word	0x00002e00
        /*0288*/ 	.word	0x000000ff
        /*028c*/ 	.word	0x00024000
        /*0290*/ 	.short	0x010a
        /*0292*/ 	.byte	0x08
	.zero		1


	//   ....[17]....
        /*0294*/ 	.word	0x00002e30
        /*0298*/ 	.word	0x000000ff
        /*029c*/ 	.word	0x00024020
        /*02a0*/ 	.short	0x010a
        /*02a2*/ 	.byte	0x08
	.zero		1


	//   ....[18]....
        /*02a4*/ 	.word	0x00002e60
        /*02a8*/ 	.word	0x000000ff
        /*02ac*/ 	.word	0x00024000
        /*02b0*/ 	.short	0x010a
        /*02b2*/ 	.byte	0x23
	.zero		1


	//   ....[19]....
        /*02b4*/ 	.word	0x00002e90
        /*02b8*/ 	.word	0x000000ff
        /*02bc*/ 	.word	0x00024020
        /*02c0*/ 	.short	0x010a
        /*02c2*/ 	.byte	0x23
	.zero		1


	//----- nvinfo : EIATTR_NUM_MBARRIERS
	.align		4
.L_48:
        /*02c4*/ 	.byte	0x03, 0x38
        /*02c6*/ 	.short	0x0006


	//----- nvinfo : EIATTR_EXIT_INSTR_OFFSETS
	.align		4
        /*02c8*/ 	.byte	0x04, 0x1c
        /*02ca*/ 	.short	(.L_50 - .L_49)


	//   ....[0]....
.L_49:
        /*02cc*/ 	.word	0x00002df0


	//----- nvinfo : EIATTR_REQNTID
	.align		4
.L_50:
        /*02d0*/ 	.byte	0x04, 0x10
        /*02d2*/ 	.short	(.L_52 - .L_51)
.L_51:
        /*02d4*/ 	.word	0x00000100
        /*02d8*/ 	.word	0x00000001
        /*02dc*/ 	.word	0x00000001


	//----- nvinfo : EIATTR_CRS_STACK_SIZE
	.align		4
.L_52:
        /*02e0*/ 	.byte	0x04, 0x1e
        /*02e2*/ 	.short	(.L_54 - .L_53)
.L_53:
        /*02e4*/ 	.word	0x00000000


	//----- nvinfo : EIATTR_CBANK_PARAM_SIZE
	.align		4
.L_54:
        /*02e8*/ 	.byte	0x03, 0x19
        /*02ea*/ 	.short	0x0050


	//----- nvinfo : EIATTR_PARAM_CBANK
	.align		4
        /*02ec*/ 	.byte	0x04, 0x0a
        /*02ee*/ 	.short	(.L_56 - .L_55)
	.align		4
.L_55:
        /*02f0*/ 	.word	index@(.nv.constant0.gluon_tcgen05)
        /*02f4*/ 	.short	0x0380
        /*02f6*/ 	.short	0x0050


	//----- nvinfo : EIATTR_SW_WAR
	.align		4
.L_56:
        /*02f8*/ 	.byte	0x04, 0x36
        /*02fa*/ 	.short	(.L_58 - .L_57)
.L_57:
        /*02fc*/ 	.word	0x00000008
.L_58:


//--------------------- .nv.compat                --------------------------
	.section	.nv.compat,"",@"SHT_CUDA_COMPAT_INFO"
	.align	4
        /*0000*/ 	.byte	0x02, 0x02, 0x02, 0x00, 0x02, 0x05, 0x05, 0x00, 0x02, 0x03, 0x03, 0x00, 0x02, 0x06, 0x01, 0x00


//--------------------- .nv.callgraph             --------------------------
	.section	.nv.callgraph,"",@"SHT_CUDA_CALLGRAPH"
	.align	4
	.sectionentsize	8
	.align		4
        /*0000*/ 	.word	0x00000000
	.align		4
        /*0004*/ 	.word	0xffffffff
	.align		4
        /*0008*/ 	.word	0x00000000
	.align		4
        /*000c*/ 	.word	0xfffffffe
	.align		4
        /*0010*/ 	.word	0x00000000
	.align		4
        /*0014*/ 	.word	0xfffffffd
	.align		4
        /*0018*/ 	.word	0x00000000
	.align		4
        /*001c*/ 	.word	0xfffffffc


//--------------------- .text.gluon_tcgen05       --------------------------
	.section	.text.gluon_tcgen05,"ax",@progbits
	.align	128
        .global         gluon_tcgen05
        .type           gluon_tcgen05,@function
        .size           gluon_tcgen05,(.L_x_81 - gluon_tcgen05)
        .other          gluon_tcgen05,@"STO_CUDA_ENTRY STV_DEFAULT"
gluon_tcgen05:
.text.gluon_tcgen05:
[----:B------:R-:W1:Y:S01]  /*0000*/  LDC R1, c[0x0][0x37c] ;  /* 0x0000df00ff017b82 */ /* 0x000e620000000800 */
[----:B------:R-:W2:Y:S02]  /*0010*/  S2R R0, SR_TID.X ;  /* 0x0000000000007919 */ /* 0x000ea40000002100 */
[----:B--2---:R-:W-:-:S13]  /*0020*/  ISETP.GE.U32.AND P2, PT, R0, 0x20, PT ;  /* 0x000000200000780c */ /* 0x004fda0003f46070 */
[----:B------:R-:W-:Y:S05]  /*0030*/  @P2 BRA `(.L_x_0) ;  /* 0x0000000000b82947 */ /* 0x000fea0003800000 */
[----:B------:R-:W2:Y:S01]  /*0040*/  S2UR UR6, SR_CgaCtaId ;  /* 0x00000000000679c3 */ /* 0x000ea20000008800 */
[----:B------:R-:W-:Y:S01]  /*0050*/  NOP ;  /* 0x0000000000007918 */ /* 0x000fe20000000000 */
[----:B------:R-:W-:Y:S02]  /*0060*/  UMOV UR4, 0x40 ;  /* 0x0000004000047882 */ /* 0x000fe40000000000 */
[----:B--2---:R-:W-:-:S09]  /*0070*/  ULEA UR4, UR6, UR4, 0x18 ;  /* 0x0000000406047291 */ /* 0x004fd2000f8ec0ff */
[----:B------:R-:W2:Y:S01]  /*0080*/  LDS.U8 R2, [UR4] ;  /* 0x00000004ff027984 */ /* 0x000ea20008000000 */
[----:B------:R-:W-:Y:S02]  /*0090*/  UMOV UR4, 0x400 ;  /* 0x0000040000047882 */ /* 0x000fe40000000000 */
[----:B------:R-:W-:Y:S01]  /*00a0*/  ULEA UR4, UR6, UR4, 0x18 ;  /* 0x0000000406047291 */ /* 0x000fe2000f8ec0ff */
[----:B--2---:R-:W-:-:S13]  /*00b0*/  ISETP.NE.AND P0, PT, R2, RZ, PT ;  /* 0x000000ff0200720c */ /* 0x004fda0003f05270 */
[----:B------:R-:W-:Y:S05]  /*00c0*/  @P0 BRA `(.L_x_1) ;  /* 0x00000000007c0947 */ /* 0x000fea0003800000 */
[----:B------:R-:W-:-:S13]  /*00d0*/  ELECT P0, URZ, PT ;  /* 0x0000000000ff782f */ /* 0x000fda0003800000 */
[----:B------:R-:W-:Y:S05]  /*00e0*/  @!P0 BRA `(.L_x_2) ;  /* 0x0000000000848947 */ /* 0x000fea0003800000 */
[----:B------:R-:W-:Y:S01]  /*00f0*/  UMOV UR5, 0x2 ;  /* 0x0000000200057882 */ /* 0x000fe20000000000 */
[----:B------:R-:W-:Y:S02]  /*0100*/  IMAD.MOV.U32 R5, RZ, RZ, 0x1 ;  /* 0x00000001ff057424 */ /* 0x000fe400078e00ff */
[----:B------:R-:W-:Y:S02]  /*0110*/  IMAD.MOV.U32 R3, RZ, RZ, 0x3 ;  /* 0x00000003ff037424 */ /* 0x000fe400078e00ff */
[----:B------:R-:W-:Y:S04]  /*0120*/  DEPBAR.LE SB2, 0x36 ;  /* 0x0000ad800000791a */ /* 0x000fe80000000000 */
[----:B------:R-:W2:Y:S02]  /*0130*/  UTCATOMSWS.FIND_AND_SET.ALIGN UP0, UR5, UR5 ;  /* 0x00000005000575e3 */ /* 0x000ea40008000800 */
[----:B--2---:R-:W-:-:S04]  /*0140*/  PLOP3.LUT P0, PT, PT, PT, UP0, 0x80, 0x8 ;  /* 0x000000000008781c */ /* 0x004fc80003f0f008 */
[----:B------:R-:W-:-:S04]  /*0150*/  SEL R2, RZ, 0xffffffff, !P0 ;  /* 0xffffffffff027807 */ /* 0x000fc80004000000 */
[----:B------:R-:W-:Y:S01]  /*0160*/  ISETP.NE.AND P0, PT, R2, RZ, PT ;  /* 0x000000ff0200720c */ /* 0x000fe20003f05270 */
[----:B------:R-:W-:-:S12]  /*0170*/  IMAD.U32 R2, RZ, RZ, UR5 ;  /* 0x00000005ff027e24 */ /* 0x000fd8000f8e00ff */
[----:B------:R-:W-:Y:S05]  /*0180*/  @P0 BRA `(.L_x_3) ;  /* 0x0000000000240947 */ /* 0x000fea0003800000 */
.L_x_4:
[----:B------:R-:W-:Y:S05]  /*0190*/  NANOSLEEP 0x64 ;  /* 0x000000640000795d */ /* 0x000fea0003800000 */
[----:B------:R-:W-:-:S05]  /*01a0*/  UMOV UR5, 0x2 ;  /* 0x0000000200057882 */ /* 0x000fca0000000000 */
[----:B------:R-:W-:Y:S04]  /*01b0*/  DEPBAR.LE SB2, 0x36 ;  /* 0x0000ad800000791a */ /* 0x000fe80000000000 */
[----:B------:R-:W2:Y:S02]  /*01c0*/  UTCATOMSWS.FIND_AND_SET.ALIGN UP0, UR5, UR5 ;  /* 0x00000005000575e3 */ /* 0x000ea40008000800 */
[----:B--2---:R-:W-:-:S04]  /*01d0*/  PLOP3.LUT P0, PT, PT, PT, UP0, 0x80, 0x8 ;  /* 0x000000000008781c */ /* 0x004fc80003f0f008 */
[----:B------:R-:W-:-:S04]  /*01e0*/  SEL R2, RZ, 0xffffffff, !P0 ;  /* 0xffffffffff027807 */ /* 0x000fc80004000000 */
[----:B------:R-:W-:Y:S01]  /*01f0*/  ISETP.NE.AND P0, PT, R2, RZ, PT ;  /* 0x000000ff0200720c */ /* 0x000fe20003f05270 */
[----:B------:R-:W-:-:S12]  /*0200*/  IMAD.U32 R2, RZ, RZ, UR5 ;  /* 0x00000005ff027e24 */ /* 0x000fd8000f8e00ff */
[----:B------:R-:W-:Y:S05]  /*0210*/  @!P0 BRA `(.L_x_4) ;  /* 0xfffffffc00dc8947 */ /* 0x000fea000383ffff */
.L_x_3:
[C---:B------:R-:W-:Y:S01]  /*0220*/  VIADD R4, R2.reuse, 0x10 ;  /* 0x0000001002047836 */ /* 0x040fe20000000000 */
[----:B------:R-:W-:Y:S01]  /*0230*/  UMOV UR5, 0x50 ;  /* 0x0000005000057882 */ /* 0x000fe20000000000 */
[----:B------:R-:W-:Y:S01]  /*0240*/  SHF.L.U32 R3, R3, R2, RZ ;  /* 0x0000000203037219 */ /* 0x000fe200000006ff */
[----:B------:R-:W-:Y:S01]  /*0250*/  ULEA UR5, UR6, UR5, 0x18 ;  /* 0x0000000506057291 */ /* 0x000fe2000f8ec0ff */
[----:B------:R-:W-:Y:S01]  /*0260*/  IMAD.SHL.U32 R2, R2, 0x20, RZ ;  /* 0x0000002002027824 */ /* 0x000fe200078e00ff */
[----:B------:R-:W-:-:S04]  /*0270*/  SHF.L.U32 R4, R5, R4, RZ ;  /* 0x0000000405047219 */ /* 0x000fc800000006ff */
[----:B------:R-:W-:-:S05]  /*0280*/  LOP3.LUT R3, R4, R3, RZ, 0xfc, !PT ;  /* 0x0000000304037212 */ /* 0x000fca00078efcff */
[----:B------:R2:W-:Y:S04]  /*0290*/  ATOMS.OR RZ, [UR5], R3 ;  /* 0x00000003ffff798c */ /* 0x0005e8000b000005 */
[----:B------:R2:W-:Y:S01]  /*02a0*/  STS [UR4], R2 ;  /* 0x00000002ff007988 */ /* 0x0005e20008000804 */
[----:B------:R-:W-:Y:S05]  /*02b0*/  BRA `(.L_x_2) ;  /* 0x0000000000107947 */ /* 0x000fea0003800000 */
.L_x_1:
[----:B------:R-:W-:Y:S01]  /*02c0*/  IMAD.MOV.U32 R3, RZ, RZ, -0x1 ;  /* 0xffffffffff037424 */ /* 0x000fe200078e00ff */
[----:B------:R-:W-:-:S04]  /*02d0*/  MOV R2, 0x300 ;  /* 0x0000030000027802 */ /* 0x000fc80000000f00 */
[----:B------:R2:W-:Y:S03]  /*02e0*/  STS [UR4], R3 ;  /* 0x00000003ff007988 */ /* 0x0005e60008000804 */
[----:B-12---:R-:W-:Y:S05]  /*02f0*/  CALL.REL.NOINC `($__internal_1_$__cuda_sm10x_tcgen05_guardrail_trap_phase_invalid_during_alloc) ;  /* 0x0000002800fc7944 */ /* 0x006fea0003c00000 */
.L_x_2:
[----:B------:R-:W-:Y:S05]  /*0300*/  WARPSYNC.ALL ;  /* 0x0000000000007948 */ /* 0x000fea0003800000 */
[----:B------:R-:W-:Y:S01]  /*0310*/  NOP ;  /* 0x0000000000007918 */ /* 0x000fe20000000000 */
.L_x_0:
[----:B------:R-:W3:Y:S08]  /*0320*/  S2UR UR4, SR_CgaCtaId ;  /* 0x00000000000479c3 */ /* 0x000ef00000008800 */
[----:B------:R-:W-:Y:S01]  /*0330*/  BAR.SYNC.DEFER_BLOCKING 0x0 ;  /* 0x0000000000007b1d */ /* 0x000fe20000010000 */
[----:B------:R-:W-:-:S05]  /*0340*/  LOP3.LUT R36, R0, 0xff, RZ, 0xc0, !PT ;  /* 0x000000ff00247812 */ /* 0x000fca00078ec0ff */
[----:B------:R-:W-:Y:S02]  /*0350*/  UMOV UR8, 0x400 ;  /* 0x0000040000087882 */ /* 0x000fe40000000000 */
[----:B--2---:R-:W2:Y:S08]  /*0360*/  LDC R3, c[0x0][0x398] ;  /* 0x0000e600ff037b82 */ /* 0x004eb00000000800 */
[----:B------:R-:W4:Y:S01]  /*0370*/  LDC R7, c[0x0][0x3a0] ;  /* 0x0000e800ff077b82 */ /* 0x000f220000000800 */
[----:B---3--:R-:W-:-:S07]  /*0380*/  ULEA UR8, UR4, UR8, 0x18 ;  /* 0x0000000804087291 */ /* 0x008fce000f8ec0ff */
[----:B------:R-:W3:Y:S02]  /*0390*/  S2UR UR16, SR_CTAID.Y ;  /* 0x00000000001079c3 */ /* 0x000ee40000002600 */
[----:B------:R-:W5:Y:S06]  /*03a0*/  LDS R4, [UR8] ;  /* 0x00000008ff047984 */ /* 0x000f6c0008000800 */
[----:B------:R-:W-:Y:S06]  /*03b0*/  BAR.SYNC.DEFER_BLOCKING 0x0 ;  /* 0x0000000000007b1d */ /* 0x000fec0000010000 */
[----:B------:R-:W-:Y:S05]  /*03c0*/  @P2 BRA `(.L_x_5) ;  /* 0x0000000000182947 */ /* 0x000fea0003800000 */
[----:B------:R-:W-:Y:S01]  /*03d0*/  ELECT P0, URZ, PT ;  /* 0x0000000000ff782f */ /* 0x000fe20003800000 */
[----:B------:R-:W-:Y:S01]  /*03e0*/  IMAD.MOV.U32 R2, RZ, RZ, 0x1 ;  /* 0x00000001ff027424 */ /* 0x000fe200078e00ff */
[----:B------:R-:W-:Y:S01]  /*03f0*/  UMOV UR5, 0x40 ;  /* 0x0000004000057882 */ /* 0x000fe20000000000 */
[----:B------:R-:W-:Y:S01]  /*0400*/  UVIRTCOUNT.DEALLOC.SMPOOL 0x80 ;  /* 0x000000800000784c */ /* 0x000fe20000000000 */
[----:B------:R-:W-:-:S09]  /*0410*/  ULEA UR5, UR4, UR5, 0x18 ;  /* 0x0000000504057291 */ /* 0x000fd2000f8ec0ff */
[----:B------:R5:W-:Y:S03]  /*0420*/  @P0 STS.U8 [UR5], R2 ;  /* 0x00000002ff000988 */ /* 0x000be60008000005 */
.L_x_5:
[----:B------:R-:W5:Y:S01]  /*0430*/  S2UR UR4, SR_CTAID.Z ;  /* 0x00000000000479c3 */ /* 0x000f620000002700 */
[----:B------:R-:W4:Y:S01]  /*0440*/  LDCU UR5, c[0x0][0x370] ;  /* 0x00006e00ff0577ac */ /* 0x000f220008000800 */
[C---:B------:R-:W-:Y:S01]  /*0450*/  ISETP.GE.U32.AND P0, PT, R36.reuse, 0x20, PT ;  /* 0x000000202400780c */ /* 0x040fe20003f06070 */
[----:B--2--5:R-:W-:Y:S01]  /*0460*/  VIADD R2, R3, 0xffffffff ;  /* 0xffffffff03027836 */ /* 0x024fe20000000000 */
[C---:B------:R-:W-:Y:S01]  /*0470*/  ISETP.NE.U32.AND P3, PT, R36.reuse, RZ, PT ;  /* 0x000000ff2400720c */ /* 0x040fe20003f65070 */
[----:B------:R-:W2:Y:S01]  /*0480*/  LDCU UR6, c[0x0][0x374] ;  /* 0x00006e80ff0677ac */ /* 0x000ea20008000800 */
[----:B------:R-:W-:Y:S01]  /*0490*/  LEA R10, R36, UR8, 0x2 ;  /* 0x00000008240a7c11 */ /* 0x000fe2000f8e10ff */
[----:B----4-:R-:W-:Y:S01]  /*04a0*/  VIADD R11, R7, 0xffffffff ;  /* 0xffffffff070b7836 */ /* 0x010fe20000000000 */
[----:B------:R-:W4:Y:S01]  /*04b0*/  S2UR UR13, SR_CTAID.X ;  /* 0x00000000000d79c3 */ /* 0x000f220000002500 */
[----:B------:R-:W5:Y:S01]  /*04c0*/  LDCU.64 UR14, c[0x0][0x3c0] ;  /* 0x00007800ff0e77ac */ /* 0x000f620008000a00 */
[----:B------:R-:W-:Y:S01]  /*04d0*/  R2UR UR12, R4 ;  /* 0x00000000040c72ca */ /* 0x000fe200000e0000 */
[----:B------:R-:W-:Y:S04]  /*04e0*/  BSSY.RECONVERGENT B0, `(.L_x_6) ;  /* 0x0000011000007945 */ /* 0x000fe80003800200 */
[----:B------:R3:W-:Y:S01]  /*04f0*/  @!P0 STS [R10], RZ ;  /* 0x000000ff0a008388 */ /* 0x0007e20000000800 */
[----:B------:R-:W-:-:S03]  /*0500*/  NOP ;  /* 0x0000000000007918 */ /* 0x000fc60000000000 */
[----:B------:R3:W-:Y:S02]  /*0510*/  @!P3 STS [UR8+0x24], R2 ;  /* 0x00002402ff00b988 */ /* 0x0007e40008000808 */
[----:B--23--:R-:W-:Y:S02]  /*0520*/  UIMAD UR4, UR4, UR6, UR16 ;  /* 0x00000006040472a4 */ /* 0x00cfe4000f8e0210 */
[----:B------:R2:W-:Y:S02]  /*0530*/  @!P3 STS [UR8+0x20], R11 ;  /* 0x0000200bff00b988 */ /* 0x0005e40008000808 */
[----:B----4-:R-:W-:-:S04]  /*0540*/  UIMAD UR4, UR4, UR5, UR13 ;  /* 0x00000005040472a4 */ /* 0x010fc8000f8e020d */
[----:B------:R-:W-:-:S04]  /*0550*/  UIMAD UR4, UR4, 0x180, URZ ;  /* 0x00000180040478a4 */ /* 0x000fc8000f8e02ff */
[----:B-----5:R-:W-:-:S04]  /*0560*/  UIADD3 UR10, UP0, UPT, UR4, UR14, URZ ;  /* 0x0000000e040a7290 */ /* 0x020fc8000ff1e0ff */
[----:B------:R-:W-:Y:S01]  /*0570*/  ULEA.HI.X.SX32 UR11, UR4, UR15, 0x1, UP0 ;  /* 0x0000000f040b7291 */ /* 0x000fe200080f0eff */
[----:B--2---:R-:W-:Y:S11]  /*0580*/  @P3 BRA `(.L_x_7) ;  /* 0x0000000000183947 */ /* 0x004ff60003800000 */
[----:B------:R-:W2:Y:S01]  /*0590*/  LDS R3, [UR8+0x8] ;  /* 0x00000808ff037984 */ /* 0x000ea20008000800 */
[----:B------:R-:W3:Y:S01]  /*05a0*/  LDC.64 R8, c[0x0][0x380] ;  /* 0x0000e000ff087b82 */ /* 0x000ee20000000a00 */
[----:B------:R-:W-:Y:S02]  /*05b0*/  IMAD.MOV.U32 R4, RZ, RZ, 0x70 ;  /* 0x00000070ff047424 */ /* 0x000fe400078e00ff */
[----:B---3--:R3:W-:Y:S03]  /*05c0*/  STS.64 [UR8], R8 ;  /* 0x00000008ff007988 */ /* 0x0087e60008000a08 */
[----:B--2---:R-:W-:-:S05]  /*05d0*/  LOP3.LUT R3, R3, 0x10, R4, 0xd8, !PT ;  /* 0x0000001003037812 */ /* 0x004fca00078ed804 */
[----:B------:R3:W-:Y:S02]  /*05e0*/  STS [UR8+0x8], R3 ;  /* 0x00000803ff007988 */ /* 0x0007e40008000808 */
.L_x_7:
[----:B------:R-:W-:Y:S05]  /*05f0*/  BSYNC.RECONVERGENT B0 ;  /* 0x0000000000007941 */ /* 0x000fea0003800200 */
.L_x_6:
[----:B------:R-:W-:Y:S04]  /*0600*/  BSSY.RECONVERGENT B0, `(.L_x_8) ;  /* 0x000000a000007945 */ /* 0x000fe80003800200 */
[----:B------:R-:W-:Y:S05]  /*0610*/  @P3 BRA `(.L_x_9) ;  /* 0x0000000000203947 */ /* 0x000fea0003800000 */
[----:B---3--:R-:W2:Y:S01]  /*0620*/  LDS R3, [UR8+0x34] ;  /* 0x00003408ff037984 */ /* 0x008ea20008000800 */
[----:B------:R-:W-:Y:S02]  /*0630*/  IMAD.MOV.U32 R4, RZ, RZ, 0x3f000000 ;  /* 0x3f000000ff047424 */ /* 0x000fe400078e00ff */
[----:B------:R-:W-:Y:S01]  /*0640*/  @!P3 IMAD.MOV.U32 R5, RZ, RZ, 0x7f ;  /* 0x0000007fff05b424 */ /* 0x000fe200078e00ff */
[----:B------:R-:W3:Y:S02]  /*0650*/  @!P3 LDS R6, [UR8+0x38] ;  /* 0x00003808ff06b984 */ /* 0x000ee40008000800 */
[----:B--2---:R-:W-:Y:S02]  /*0660*/  LOP3.LUT R3, R3, 0xff000000, R4, 0xb8, !PT ;  /* 0xff00000003037812 */ /* 0x004fe400078eb804 */
[----:B---3--:R-:W-:-:S03]  /*0670*/  @!P3 LOP3.LUT R4, R6, 0xff, R5, 0xb8, !PT ;  /* 0x000000ff0604b812 */ /* 0x008fc600078eb805 */
[----:B------:R2:W-:Y:S04]  /*0680*/  STS [UR8+0x34], R3 ;  /* 0x00003403ff007988 */ /* 0x0005e80008000808 */
[----:B------:R2:W-:Y:S02]  /*0690*/  @!P3 STS [UR8+0x38], R4 ;  /* 0x00003804ff00b988 */ /* 0x0005e40008000808 */
.L_x_9:
[----:B------:R-:W-:Y:S05]  /*06a0*/  BSYNC.RECONVERGENT B0 ;  /* 0x0000000000007941 */ /* 0x000fea0003800200 */
.L_x_8:
[----:B------:R-:W-:Y:S04]  /*06b0*/  BSSY.RECONVERGENT B0, `(.L_x_10) ;  /* 0x000000e000007945 */ /* 0x000fe80003800200 */
[----:B------:R-:W-:Y:S05]  /*06c0*/  @P3 BRA `(.L_x_11) ;  /* 0x0000000000303947 */ /* 0x000fea0003800000 */
[----:B--2---:R-:W2:Y:S01]  /*06d0*/  LDS R4, [UR8+0x34] ;  /* 0x00003408ff047984 */ /* 0x004ea20008000800 */
[----:B---3--:R-:W3:Y:S03]  /*06e0*/  LDC.64 R8, c[0x0][0x3a8] ;  /* 0x0000ea00ff087b82 */ /* 0x008ee60000000a00 */
[----:B------:R-:W4:Y:S01]  /*06f0*/  LDS R3, [UR8+0x1c] ;  /* 0x00001c08ff037984 */ /* 0x000f220008000800 */
[C---:B---3--:R-:W-:Y:S01]  /*0700*/  SHF.L.U64.HI R6, R8.reuse, 0x1, R9 ;  /* 0x0000000108067819 */ /* 0x048fe20000010209 */
[----:B------:R-:W-:-:S03]  /*0710*/  IMAD.SHL.U32 R5, R8, 0x2, RZ ;  /* 0x0000000208057824 */ /* 0x000fc600078e00ff */
[--C-:B------:R-:W-:Y:S02]  /*0720*/  SHF.R.U32.HI R8, RZ, 0x4, R6.reuse ;  /* 0x00000004ff087819 */ /* 0x100fe40000011606 */
[----:B------:R-:W-:-:S05]  /*0730*/  SHF.R.U64 R5, R5, 0x4, R6 ;  /* 0x0000000405057819 */ /* 0x000fca0000001206 */
[----:B------:R5:W-:Y:S01]  /*0740*/  STS [UR8+0xc], R5 ;  /* 0x00000c05ff007988 */ /* 0x000be20008000808 */
[----:B--2---:R-:W-:Y:S02]  /*0750*/  LOP3.LUT R4, R4, 0x7, RZ, 0xb8, !PT ;  /* 0x0000000704047812 */ /* 0x004fe400078eb8ff */
[----:B----4-:R-:W-:-:S03]  /*0760*/  LOP3.LUT R3, R3, 0xf, R8, 0xb8, !PT ;  /* 0x0000000f03037812 */ /* 0x010fc600078eb808 */
[----:B------:R5:W-:Y:S04]  /*0770*/  STS [UR8+0x34], R4 ;  /* 0x00003404ff007988 */ /* 0x000be80008000808 */
[----:B------:R5:W-:Y:S02]  /*0780*/  STS [UR8+0x1c], R3 ;  /* 0x00001c03ff007988 */ /* 0x000be40008000808 */
.L_x_11:
[----:B------:R-:W-:Y:S05]  /*0790*/  BSYNC.RECONVERGENT B0 ;  /* 0x0000000000007941 */ /* 0x000fea0003800200 */
.L_x_10:
[----:B------:R-:W-:Y:S04]  /*07a0*/  BSSY.RECONVERGENT B1, `(.L_x_12) ;  /* 0x000001a000017945 */ /* 0x000fe80003800200 */
[----:B------:R-:W-:Y:S04]  /*07b0*/  BSSY.RELIABLE B0, `(.L_x_13) ;  /* 0x0000015000007945 */ /* 0x000fe80003800100 */
[----:B------:R-:W-:Y:S05]  /*07c0*/  @P3 BRA `(.L_x_14) ;  /* 0x0000000000203947 */ /* 0x000fea0003800000 */
[----:B--23-5:R-:W2:Y:S02]  /*07d0*/  LDS R3, [UR8+0x34] ;  /* 0x00003408ff037984 */ /* 0x02cea40008000800 */
[----:B--2---:R-:W-:-:S05]  /*07e0*/  LOP3.LUT R3, R3, 0x38, RZ, 0xb8, !PT ;  /* 0x0000003803037812 */ /* 0x004fca00078eb8ff */
[----:B------:R2:W-:Y:S01]  /*07f0*/  STS [UR8+0x34], R3 ;  /* 0x00003403ff007988 */ /* 0x0005e20008000808 */
[----:B------:R-:W-:Y:S05]  /*0800*/  @P3 BRA `(.L_x_15) ;  /* 0x0000000000203947 */ /* 0x000fea0003800000 */
[----:B--2---:R-:W2:Y:S01]  /*0810*/  LDS R3, [UR8+0x8] ;  /* 0x00000808ff037984 */ /* 0x004ea20008000800 */
[----:B------:R-:W-:-:S05]  /*0820*/  IMAD.MOV.U32 R4, RZ, RZ, 0x780 ;  /* 0x00000780ff047424 */ /* 0x000fca00078e00ff */
[----:B--2---:R-:W-:-:S05]  /*0830*/  LOP3.LUT R3, R3, 0x500, R4, 0xd8, !PT ;  /* 0x0000050003037812 */ /* 0x004fca00078ed804 */
[----:B------:R4:W-:Y:S02]  /*0840*/  STS [UR8+0x8], R3 ;  /* 0x00000803ff007988 */ /* 0x0009e40008000808 */
.L_x_14:
[----:B------:R-:W-:Y:S05]  /*0850*/  @P3 BRA `(.L_x_16) ;  /* 0x0000000000283947 */ /* 0x000fea0003800000 */
[----:B--2345:R-:W2:Y:S02]  /*0860*/  LDS R3, [UR8+0x8] ;  /* 0x00000808ff037984 */ /* 0x03cea40008000800 */
[----:B--2---:R-:W-:-:S05]  /*0870*/  LOP3.LUT R3, R3, 0x1800, RZ, 0xb8, !PT ;  /* 0x0000180003037812 */ /* 0x004fca00078eb8ff */
[----:B------:R3:W-:Y:S02]  /*0880*/  STS [UR8+0x8], R3 ;  /* 0x00000803ff007988 */ /* 0x0007e40008000808 */
.L_x_15:
[----:B------:R-:W-:Y:S05]  /*0890*/  @P3 BREAK.RELIABLE B0 ;  /* 0x0000000000003942 */ /* 0x000fea0003800100 */
[----:B------:R-:W-:Y:S05]  /*08a0*/  @P3 BRA `(.L_x_17) ;  /* 0x0000000000243947 */ /* 0x000fea0003800000 */
[----:B------:R-:W4:Y:S01]  /*08b0*/  LDS R4, [UR8+0x8] ;  /* 0x00000808ff047984 */ /* 0x000f220008000800 */
[----:B--23--:R-:W-:-:S05]  /*08c0*/  IMAD.MOV.U32 R3, RZ, RZ, 0x6000 ;  /* 0x00006000ff037424 */ /* 0x00cfca00078e00ff */
[----:B----4-:R-:W-:-:S04]  /*08d0*/  LOP3.LUT R3, R4, 0x6000, R3, 0xd8, !PT ;  /* 0x0000600004037812 */ /* 0x010fc800078ed803 */
[----:B------:R-:W-:-:S05]  /*08e0*/  LOP3.LUT R3, R3, 0x400000, RZ, 0xb8, !PT ;  /* 0x0040000003037812 */ /* 0x000fca00078eb8ff */
[----:B------:R2:W-:Y:S02]  /*08f0*/  STS [UR8+0x8], R3 ;  /* 0x00000803ff007988 */ /* 0x0005e40008000808 */
.L_x_16:
[----:B------:R-:W-:Y:S05]  /*0900*/  BSYNC.RELIABLE B0 ;  /* 0x0000000000007941 */ /* 0x000fea0003800100 */
.L_x_13:
[----:B--2345:R-:W2:Y:S02]  /*0910*/  @!P3 LDS R3, [UR8+0x8] ;  /* 0x00000808ff03b984 */ /* 0x03cea40008000800 */
[----:B--2---:R-:W-:-:S05]  /*0920*/  @!P3 LOP3.LUT R3, R3, 0x8000, RZ, 0xb8, !PT ;  /* 0x000080000303b812 */ /* 0x004fca00078eb8ff */
[----:B------:R4:W-:Y:S02]  /*0930*/  @!P3 STS [UR8+0x8], R3 ;  /* 0x00000803ff00b988 */ /* 0x0009e40008000808 */
.L_x_17:
[----:B------:R-:W-:Y:S05]  /*0940*/  BSYNC.RECONVERGENT B1 ;  /* 0x0000000000017941 */ /* 0x000fea0003800200 */
.L_x_12:
[----:B------:R-:W-:Y:S05]  /*0950*/  WARPSYNC.ALL ;  /* 0x0000000000007948 */ /* 0x000fea0003800000 */
[----:B------:R-:W-:Y:S01]  /*0960*/  NOP ;  /* 0x0000000000007918 */ /* 0x000fe20000000000 */
[----:B--234-:R-:W2:Y:S02]  /*0970*/  LDC R3, c[0x0][0x39c] ;  /* 0x0000e700ff037b82 */ /* 0x01cea40000000800 */
[----:B--2---:R-:W-:Y:S01]  /*0980*/  VIADD R3, R3, 0xffffffff ;  /* 0xffffffff03037836 */ /* 0x004fe20000000000 */
[----:B------:R-:W-:Y:S06]  /*0990*/  @P0 BRA `(.L_x_18) ;  /* 0x0000000000300947 */ /* 0x000fec0003800000 */
[----:B------:R-:W2:Y:S01]  /*09a0*/  S2R R4, SR_LANEID ;  /* 0x0000000000047919 */ /* 0x000ea20000000000 */
[----:B------:R-:W-:Y:S05]  /*09b0*/  WARPSYNC.ALL ;  /* 0x0000000000007948 */ /* 0x000fea0003800000 */
[----:B------:R-:W-:Y:S01]  /*09c0*/  NOP ;  /* 0x0000000000007918 */ /* 0x000fe20000000000 */
[----:B--2---:R-:W-:-:S05]  /*09d0*/  IMAD.SHL.U32 R6, R4, 0x4, RZ ;  /* 0x0000000404067824 */ /* 0x004fca00078e00ff */
[----:B------:R-:W2:Y:S01]  /*09e0*/  LDS R9, [R6+UR8] ;  /* 0x0000000806097984 */ /* 0x000ea20008000800 */
[----:B------:R-:W-:-:S05]  /*09f0*/  IADD3 R4, P1, PT, R6, UR10, RZ ;  /* 0x0000000a06047c10 */ /* 0x000fca000ff3e0ff */
[----:B------:R-:W-:-:S05]  /*0a00*/  IMAD.X R5, RZ, RZ, UR11, P1 ;  /* 0x0000000bff057e24 */ /* 0x000fca00088e06ff */
[----:B--2---:R2:W3:Y:S01]  /*0a10*/  ATOMG.E.EXCH.STRONG.GPU PT, RZ, [R4], R9 ;  /* 0x0000000904ff73a8 */ /* 0x0044e200041ee100 */
[----:B------:R-:W-:-:S04]  /*0a20*/  DEPBAR {5,4,3,2,1,0} ;  /* 0x0000003f0000791a */ /* 0x000fc80000000000 */
[----:B------:R-:W4:Y:S02]  /*0a30*/  CCTL.E.C.LDCU.IV.DEEP [UR10] ;  /* 0x000000000a007540 */ /* 0x000f240009c08000 */
[----:B----4-:R2:W-:Y:S01]  /*0a40*/  UTMACCTL.IV [UR10] ;  /* 0x000000000a0079b9 */ /* 0x0105e20008000000 */
[----:B------:R-:W-:Y:S01]  /*0a50*/  NOP ;  /* 0x0000000000007918 */ /* 0x000fe20000000000 */
.L_x_18:
[----:B------:R-:W-:Y:S05]  /*0a60*/  @P0 BRA `(.L_x_19) ;  /* 0x00000000000c0947 */ /* 0x000fea0003800000 */
[----:B------:R0:W-:Y:S01]  /*0a70*/  UTMACMDFLUSH ;  /* 0x00000000000079b7 */ /* 0x0001e20000000000 */
[----:B------:R-:W-:Y:S05]  /*0a80*/  @P0 BRA `(.L_x_19) ;  /* 0x0000000000040947 */ /* 0x000fea0003800000 */
[----:B------:R-:W-:-:S04]  /*0a90*/  DEPBAR.LE SB0, 0x0 ;  /* 0x000080000000791a */ /* 0x000fc80000000000 */
.L_x_19:
[----:B------:R-:W-:Y:S05]  /*0aa0*/  WARPSYNC.ALL ;  /* 0x0000000000007948 */ /* 0x000fea0003800000 */
[----:B------:R-:W-:Y:S01]  /*0ab0*/  NOP ;  /* 0x0000000000007918 */ /* 0x000fe20000000000 */
[----:B---3--:R-:W-:Y:S06]  /*0ac0*/  BAR.SYNC.DEFER_BLOCKING 0x0 ;  /* 0x0000000000007b1d */ /* 0x008fec0000010000 */
[----:B------:R-:W-:Y:S02]  /*0ad0*/  BSSY.RECONVERGENT B1, `(.L_x_20) ;  /* 0x000000b000017945 */ /* 0x000fe40003800200 */
[----:B------:R-:W-:Y:S06]  /*0ae0*/  BAR.SYNC.DEFER_BLOCKING 0x0 ;  /* 0x0000000000007b1d */ /* 0x000fec0000010000 */
[----:B------:R3:W-:Y:S01]  /*0af0*/  @!P0 STS [R10], RZ ;  /* 0x000000ff0a008388 */ /* 0x0007e20000000800 */
[----:B------:R-:W-:Y:S01]  /*0b00*/  NOP ;  /* 0x0000000000007918 */ /* 0x000fe20000000000 */
[----:B------:R-:W-:Y:S05]  /*0b10*/  @P3 BRA `(.L_x_21) ;  /* 0x0000000000183947 */ /* 0x000fea0003800000 */
[----:B--2---:R-:W2:Y:S01]  /*0b20*/  LDS R4, [UR8+0x8] ;  /* 0x00000808ff047984 */ /* 0x004ea20008000800 */
[----:B------:R-:W4:Y:S01]  /*0b30*/  LDC.64 R8, c[0x0][0x388] ;  /* 0x0000e200ff087b82 */ /* 0x000f220000000a00 */
[----:B------:R-:W-:Y:S02]  /*0b40*/  IMAD.MOV.U32 R5, RZ, RZ, 0x70 ;  /* 0x00000070ff057424 */ /* 0x000fe400078e00ff */
[----:B----4-:R4:W-:Y:S03]  /*0b50*/  STS.64 [UR8], R8 ;  /* 0x00000008ff007988 */ /* 0x0109e60008000a08 */
[----:B--2---:R-:W-:-:S05]  /*0b60*/  LOP3.LUT R4, R4, 0x10, R5, 0xd8, !PT ;  /* 0x0000001004047812 */ /* 0x004fca00078ed805 */
[----:B------:R4:W-:Y:S02]  /*0b70*/  STS [UR8+0x8], R4 ;  /* 0x00000804ff007988 */ /* 0x0009e40008000808 */
.L_x_21:
[----:B--2---:R-:W-:Y:S05]  /*0b80*/  BSYNC.RECONVERGENT B1 ;  /* 0x0000000000017941 */ /* 0x004fea0003800200 */
.L_x_20:
[----:B------:R-:W-:Y:S04]  /*0b90*/  BSSY.RECONVERGENT B1, `(.L_x_22) ;  /* 0x000000a000017945 */ /* 0x000fe80003800200 */
[----:B------:R-:W-:Y:S05]  /*0ba0*/  @P3 BRA `(.L_x_23) ;  /* 0x0000000000203947 */ /* 0x000fea0003800000 */
[----:B----4-:R-:W2:Y:S01]  /*0bb0*/  LDS R4, [UR8+0x34] ;  /* 0x00003408ff047984 */ /* 0x010ea20008000800 */
[----:B------:R-:W-:Y:S02]  /*0bc0*/  IMAD.MOV.U32 R9, RZ, RZ, 0x3f000000 ;  /* 0x3f000000ff097424 */ /* 0x000fe400078e00ff */
[----:B------:R-:W-:Y:S01]  /*0bd0*/  @!P3 IMAD.MOV.U32 R6, RZ, RZ, 0x7f ;  /* 0x0000007fff06b424 */ /* 0x000fe200078e00ff */
[----:B------:R-:W4:Y:S02]  /*0be0*/  @!P3 LDS R5, [UR8+0x38] ;  /* 0x00003808ff05b984 */ /* 0x000f240008000800 */
[----:B--2---:R-:W-:Y:S02]  /*0bf0*/  LOP3.LUT R4, R4, 0xff000000, R9, 0xb8, !PT ;  /* 0xff00000004047812 */ /* 0x004fe400078eb809 */
[----:B----4-:R-:W-:-:S03]  /*0c00*/  @!P3 LOP3.LUT R5, R5, 0xff, R6, 0xb8, !PT ;  /* 0x000000ff0505b812 */ /* 0x010fc600078eb806 */
[----:B------:R2:W-:Y:S04]  /*0c10*/  STS [UR8+0x34], R4 ;  /* 0x00003404ff007988 */ /* 0x0005e80008000808 */
[----:B------:R2:W-:Y:S02]  /*0c20*/  @!P3 STS [UR8+0x38], R5 ;  /* 0x00003805ff00b988 */ /* 0x0005e40008000808 */
.L_x_23:
[----:B------:R-:W-:Y:S05]  /*0c30*/  BSYNC.RECONVERGENT B1 ;  /* 0x0000000000017941 */ /* 0x000fea0003800200 */
.L_x_22:
[----:B------:R-:W-:Y:S04]  /*0c40*/  BSSY.RECONVERGENT B1, `(.L_x_24) ;  /* 0x0000004000017945 */ /* 0x000fe80003800200 */
[----:B------:R-:W-:Y:S05]  /*0c50*/  @P3 BRA `(.L_x_25) ;  /* 0x0000000000083947 */ /* 0x000fea0003800000 */
[----:B------:R5:W-:Y:S04]  /*0c60*/  STS [UR8+0x24], R11 ;  /* 0x0000240bff007988 */ /* 0x000be80008000808 */
[----:B------:R5:W-:Y:S02]  /*0c70*/  STS [UR8+0x20], R3 ;  /* 0x00002003ff007988 */ /* 0x000be40008000808 */
.L_x_25:
[----:B------:R-:W-:Y:S05]  /*0c80*/  BSYNC.RECONVERGENT B1 ;  /* 0x0000000000017941 */ /* 0x000fea0003800200 */
.L_x_24:
[----:B------:R-:W-:Y:S04]  /*0c90*/  BSSY.RECONVERGENT B1, `(.L_x_26) ;  /* 0x000000e000017945 */ /* 0x000fe80003800200 */
[----:B------:R-:W-:Y:S05]  /*0ca0*/  @P3 BRA `(.L_x_27) ;  /* 0x0000000000303947 */ /* 0x000fea0003800000 */
[----:B--2---:R-:W2:Y:S01]  /*0cb0*/  LDS R5, [UR8+0x34] ;  /* 0x00003408ff057984 */ /* 0x004ea20008000800 */
[----:B----4-:R-:W4:Y:S03]  /*0cc0*/  LDC.64 R8, c[0x0][0x3b0] ;  /* 0x0000ec00ff087b82 */ /* 0x010f260000000a00 */
[----:B------:R-:W3:Y:S01]  /*0cd0*/  LDS R4, [UR8+0x1c] ;  /* 0x00001c08ff047984 */ /* 0x000ee20008000800 */
[C---:B----4-:R-:W-:Y:S01]  /*0ce0*/  SHF.L.U64.HI R9, R8.reuse, 0x1, R9 ;  /* 0x0000000108097819 */ /* 0x050fe20000010209 */
[----:B------:R-:W-:-:S03]  /*0cf0*/  IMAD.SHL.U32 R6, R8, 0x2, RZ ;  /* 0x0000000208067824 */ /* 0x000fc600078e00ff */
[--C-:B-----5:R-:W-:Y:S02]  /*0d00*/  SHF.R.U32.HI R11, RZ, 0x4, R9.reuse ;  /* 0x00000004ff0b7819 */ /* 0x120fe40000011609 */
[----:B------:R-:W-:-:S05]  /*0d10*/  SHF.R.U64 R6, R6, 0x4, R9 ;  /* 0x0000000406067819 */ /* 0x000fca0000001209 */
[----:B------:R4:W-:Y:S01]  /*0d20*/  STS [UR8+0xc], R6 ;  /* 0x00000c06ff007988 */ /* 0x0009e20008000808 */
[----:B--2---:R-:W-:Y:S02]  /*0d30*/  LOP3.LUT R5, R5, 0x7, RZ, 0xb8, !PT ;  /* 0x0000000705057812 */ /* 0x004fe400078eb8ff */
[----:B---3--:R-:W-:-:S03]  /*0d40*/  LOP3.LUT R4, R4, 0xf, R11, 0xb8, !PT ;  /* 0x0000000f04047812 */ /* 0x008fc600078eb80b */
[----:B------:R4:W-:Y:S04]  /*0d50*/  STS [UR8+0x34], R5 ;  /* 0x00003405ff007988 */ /* 0x0009e80008000808 */
[----:B------:R4:W-:Y:S02]  /*0d60*/  STS [UR8+0x1c], R4 ;  /* 0x00001c04ff007988 */ /* 0x0009e40008000808 */
.L_x_27:
[----:B------:R-:W-:Y:S05]  /*0d70*/  BSYNC.RECONVERGENT B1 ;  /* 0x0000000000017941 */ /* 0x000fea0003800200 */
.L_x_26:
[----:B------:R-:W-:Y:S04]  /*0d80*/  BSSY.RECONVERGENT B2, `(.L_x_28) ;  /* 0x000001a000027945 */ /* 0x000fe80003800200 */
[----:B------:R-:W-:Y:S04]  /*0d90*/  BSSY.RELIABLE B1, `(.L_x_29) ;  /* 0x0000015000017945 */ /* 0x000fe80003800100 */
[----:B------:R-:W-:Y:S05]  /*0da0*/  @P3 BRA `(.L_x_30) ;  /* 0x0000000000203947 */ /* 0x000fea0003800000 */
[----:B--2-4-:R-:W2:Y:S02]  /*0db0*/  LDS R4, [UR8+0x34] ;  /* 0x00003408ff047984 */ /* 0x014ea40008000800 */
[----:B--2---:R-:W-:-:S05]  /*0dc0*/  LOP3.LUT R4, R4, 0x38, RZ, 0xb8, !PT ;  /* 0x0000003804047812 */ /* 0x004fca00078eb8ff */
[----:B------:R2:W-:Y:S01]  /*0dd0*/  STS [UR8+0x34], R4 ;  /* 0x00003404ff007988 */ /* 0x0005e20008000808 */
[----:B------:R-:W-:Y:S05]  /*0de0*/  @P3 BRA `(.L_x_31) ;  /* 0x0000000000203947 */ /* 0x000fea0003800000 */
[----:B--2---:R-:W2:Y:S01]  /*0df0*/  LDS R4, [UR8+0x8] ;  /* 0x00000808ff047984 */ /* 0x004ea20008000800 */
[----:B------:R-:W-:-:S05]  /*0e00*/  IMAD.MOV.U32 R5, RZ, RZ, 0x780 ;  /* 0x00000780ff057424 */ /* 0x000fca00078e00ff */
[----:B--2---:R-:W-:-:S05]  /*0e10*/  LOP3.LUT R4, R4, 0x500, R5, 0xd8, !PT ;  /* 0x0000050004047812 */ /* 0x004fca00078ed805 */
[----:B------:R2:W-:Y:S02]  /*0e20*/  STS [UR8+0x8], R4 ;  /* 0x00000804ff007988 */ /* 0x0005e40008000808 */
.L_x_30:
[----:B------:R-:W-:Y:S05]  /*0e30*/  @P3 BRA `(.L_x_32) ;  /* 0x0000000000283947 */ /* 0x000fea0003800000 */
[----:B--2-4-:R-:W2:Y:S02]  /*0e40*/  LDS R4, [UR8+0x8] ;  /* 0x00000808ff047984 */ /* 0x014ea40008000800 */
[----:B--2---:R-:W-:-:S05]  /*0e50*/  LOP3.LUT R4, R4, 0x1800, RZ, 0xb8, !PT ;  /* 0x0000180004047812 */ /* 0x004fca00078eb8ff */
[----:B------:R4:W-:Y:S02]  /*0e60*/  STS [UR8+0x8], R4 ;  /* 0x00000804ff007988 */ /* 0x0009e40008000808 */
.L_x_31:
[----:B------:R-:W-:Y:S05]  /*0e70*/  @P3 BREAK.RELIABLE B1 ;  /* 0x0000000000013942 */ /* 0x000fea0003800100 */
[----:B------:R-:W-:Y:S05]  /*0e80*/  @P3 BRA `(.L_x_33) ;  /* 0x0000000000243947 */ /* 0x000fea0003800000 */
[----:B--2-4-:R-:W2:Y:S01]  /*0e90*/  LDS R4, [UR8+0x8] ;  /* 0x00000808ff047984 */ /* 0x014ea20008000800 */
[----:B------:R-:W-:-:S05]  /*0ea0*/  IMAD.MOV.U32 R5, RZ, RZ, 0x6000 ;  /* 0x00006000ff057424 */ /* 0x000fca00078e00ff */
[----:B--2---:R-:W-:-:S04]  /*0eb0*/  LOP3.LUT R4, R4, 0x6000, R5, 0xd8, !PT ;  /* 0x0000600004047812 */ /* 0x004fc800078ed805 */
[----:B------:R-:W-:-:S05]  /*0ec0*/  LOP3.LUT R4, R4, 0x400000, RZ, 0xb8, !PT ;  /* 0x0040000004047812 */ /* 0x000fca00078eb8ff */
[----:B------:R2:W-:Y:S02]  /*0ed0*/  STS [UR8+0x8], R4 ;  /* 0x00000804ff007988 */ /* 0x0005e40008000808 */
.L_x_32:
[----:B------:R-:W-:Y:S05]  /*0ee0*/  BSYNC.RELIABLE B1 ;  /* 0x0000000000017941 */ /* 0x000fea0003800100 */
.L_x_29:
[----:B--2-4-:R-:W2:Y:S02]  /*0ef0*/  @!P3 LDS R4, [UR8+0x8] ;  /* 0x00000808ff04b984 */ /* 0x014ea40008000800 */
[----:B--2---:R-:W-:-:S05]  /*0f00*/  @!P3 LOP3.LUT R4, R4, 0x8000, RZ, 0xb8, !PT ;  /* 0x000080000404b812 */ /* 0x004fca00078eb8ff */
[----:B------:R2:W-:Y:S02]  /*0f10*/  @!P3 STS [UR8+0x8], R4 ;  /* 0x00000804ff00b988 */ /* 0x0005e40008000808 */
.L_x_33:
[----:B------:R-:W-:Y:S05]  /*0f20*/  BSYNC.RECONVERGENT B2 ;  /* 0x0000000000027941 */ /* 0x000fea0003800200 */
.L_x_28:
[----:B------:R-:W-:Y:S05]  /*0f30*/  WARPSYNC.ALL ;  /* 0x0000000000007948 */ /* 0x000fea0003800000 */
[----:B------:R-:W-:Y:S01]  /*0f40*/  NOP ;  /* 0x0000000000007918 */ /* 0x000fe20000000000 */
[----:B------:R-:W-:-:S04]  /*0f50*/  UIADD3 UR5, UPT, UPT, UR4, 0x80, URZ ;  /* 0x0000008004057890 */ /* 0x000fc8000fffe0ff */
[----:B------:R-:W-:-:S04]  /*0f60*/  UIADD3 UR32, UP0, UPT, UR5, UR14, URZ ;  /* 0x0000000e05207290 */ /* 0x000fc8000ff1e0ff */
[----:B------:R-:W-:Y:S01]  /*0f70*/  ULEA.HI.X.SX32 UR33, UR5, UR15, 0x1, UP0 ;  /* 0x0000000f05217291 */ /* 0x000fe200080f0eff */
[----:B------:R-:W-:Y:S11]  /*0f80*/  @P0 BRA `(.L_x_34) ;  /* 0x0000000000300947 */ /* 0x000ff60003800000 */
[----:B--2-4-:R-:W2:Y:S01]  /*0f90*/  S2R R4, SR_LANEID ;  /* 0x0000000000047919 */ /* 0x014ea20000000000 */
[----:B------:R-:W-:Y:S05]  /*0fa0*/  WARPSYNC.ALL ;  /* 0x0000000000007948 */ /* 0x000fea0003800000 */
[----:B------:R-:W-:Y:S01]  /*0fb0*/  NOP ;  /* 0x0000000000007918 */ /* 0x000fe20000000000 */
[----:B--2---:R-:W-:-:S05]  /*0fc0*/  IMAD.SHL.U32 R6, R4, 0x4, RZ ;  /* 0x0000000404067824 */ /* 0x004fca00078e00ff */
[----:B------:R-:W2:Y:S01]  /*0fd0*/  LDS R9, [R6+UR8] ;  /* 0x0000000806097984 */ /* 0x000ea20008000800 */
[----:B------:R-:W-:-:S05]  /*0fe0*/  IADD3 R4, P1, PT, R6, UR32, RZ ;  /* 0x0000002006047c10 */ /* 0x000fca000ff3e0ff */
[----:B------:R-:W-:-:S05]  /*0ff0*/  IMAD.X R5, RZ, RZ, UR33, P1 ;  /* 0x00000021ff057e24 */ /* 0x000fca00088e06ff */
[----:B--2---:R2:W4:Y:S01]  /*1000*/  ATOMG.E.EXCH.STRONG.GPU PT, RZ, [R4], R9 ;  /* 0x0000000904ff73a8 */ /* 0x00452200041ee100 */
[----:B------:R-:W-:-:S04]  /*1010*/  DEPBAR {5,4,3,2,1,0} ;  /* 0x0000003f0000791a */ /* 0x000fc80000000000 */
[----:B------:R-:W3:Y:S02]  /*1020*/  CCTL.E.C.LDCU.IV.DEEP [UR32] ;  /* 0x0000000020007540 */ /* 0x000ee40009c08000 */
[----:B---3--:R2:W-:Y:S01]  /*1030*/  UTMACCTL.IV [UR32] ;  /* 0x00000000200079b9 */ /* 0x0085e20008000000 */
[----:B------:R-:W-:Y:S01]  /*1040*/  NOP ;  /* 0x0000000000007918 */ /* 0x000fe20000000000 */
.L_x_34:
[----:B------:R-:W-:Y:S05]  /*1050*/  @P0 BRA `(.L_x_35) ;  /* 0x00000000000c0947 */ /* 0x000fea0003800000 */
[----:B------:R0:W-:Y:S01]  /*1060*/  UTMACMDFLUSH ;  /* 0x00000000000079b7 */ /* 0x0001e20000000000 */
[----:B------:R-:W-:Y:S05]  /*1070*/  @P0 BRA `(.L_x_35) ;  /* 0x0000000000040947 */ /* 0x000fea0003800000 */
[----:B------:R-:W-:-:S04]  /*1080*/  DEPBAR.LE SB0, 0x0 ;  /* 0x000080000000791a */ /* 0x000fc80000000000 */
.L_x_35:
[----:B------:R-:W-:Y:S05]  /*1090*/  WARPSYNC.ALL ;  /* 0x0000000000007948 */ /* 0x000fea0003800000 */
[----:B------:R-:W-:Y:S01]  /*10a0*/  NOP ;  /* 0x0000000000007918 */ /* 0x000fe20000000000 */
[----:B----4-:R-:W-:Y:S06]  /*10b0*/  BAR.SYNC.DEFER_BLOCKING 0x0 ;  /* 0x0000000000007b1d */ /* 0x010fec0000010000 */
[----:B------:R-:W-:Y:S02]  /*10c0*/  BSSY.RECONVERGENT B2, `(.L_x_36) ;  /* 0x000000b000027945 */ /* 0x000fe40003800200 */
[----:B------:R-:W-:Y:S06]  /*10d0*/  BAR.SYNC.DEFER_BLOCKING 0x0 ;  /* 0x0000000000007b1d */ /* 0x000fec0000010000 */
[----:B------:R4:W-:Y:S01]  /*10e0*/  @!P0 STS [R10], RZ ;  /* 0x000000ff0a008388 */ /* 0x0009e20000000800 */
[----:B------:R-:W-:Y:S01]  /*10f0*/  NOP ;  /* 0x0000000000007918 */ /* 0x000fe20000000000 */
[----:B------:R-:W-:Y:S05]  /*1100*/  @P3 BRA `(.L_x_37) ;  /* 0x0000000000183947 */ /* 0x000fea0003800000 */
[----:B--2---:R-:W2:Y:S01]  /*1110*/  LDS R4, [UR8+0x8] ;  /* 0x00000808ff047984 */ /* 0x004ea20008000800 */
[----:B------:R-:W3:Y:S01]  /*1120*/  LDC.64 R8, c[0x0][0x390] ;  /* 0x0000e400ff087b82 */ /* 0x000ee20000000a00 */
[----:B------:R-:W-:Y:S02]  /*1130*/  IMAD.MOV.U32 R5, RZ, RZ, 0x70 ;  /* 0x00000070ff057424 */ /* 0x000fe400078e00ff */
[----:B---3--:R3:W-:Y:S03]  /*1140*/  STS.64 [UR8], R8 ;  /* 0x00000008ff007988 */ /* 0x0087e60008000a08 */
[----:B--2---:R-:W-:-:S05]  /*1150*/  LOP3.LUT R4, R4, 0x10, R5, 0xd8, !PT ;  /* 0x0000001004047812 */ /* 0x004fca00078ed805 */
[----:B------:R3:W-:Y:S02]  /*1160*/  STS [UR8+0x8], R4 ;  /* 0x00000804ff007988 */ /* 0x0007e40008000808 */
.L_x_37:
[----:B--2---:R-:W-:Y:S05]  /*1170*/  BSYNC.RECONVERGENT B2 ;  /* 0x0000000000027941 */ /* 0x004fea0003800200 */
.L_x_36:
[----:B------:R-:W-:Y:S04]  /*1180*/  BSSY.RECONVERGENT B3, `(.L_x_38) ;  /* 0x0000011000037945 */ /* 0x000fe80003800200 */
[----:B------:R-:W-:Y:S04]  /*1190*/  BSSY.RELIABLE B2, `(.L_x_39) ;  /* 0x000000e000027945 */ /* 0x000fe80003800100 */
[----:B------:R-:W-:Y:S05]  /*11a0*/  @P3 BRA `(.L_x_40) ;  /* 0x0000000000243947 */ /* 0x000fea0003800000 */
[----:B---3--:R-:W2:Y:S01]  /*11b0*/  LDS R4, [UR8+0x34] ;  /* 0x00003408ff047984 */ /* 0x008ea20008000800 */
[----:B------:R-:W-:-:S05]  /*11c0*/  IMAD.MOV.U32 R5, RZ, RZ, 0x3f000000 ;  /* 0x3f000000ff057424 */ /* 0x000fca00078e00ff */
[----:B--2---:R-:W-:-:S05]  /*11d0*/  LOP3.LUT R4, R4, 0xff000000, R5, 0xb8, !PT ;  /* 0xff00000004047812 */ /* 0x004fca00078eb805 */
[----:B------:R2:W-:Y:S01]  /*11e0*/  STS [UR8+0x34], R4 ;  /* 0x00003404ff007988 */ /* 0x0005e20008000808 */
[----:B------:R-:W-:Y:S05]  /*11f0*/  @P3 BRA `(.L_x_41) ;  /* 0x00000000001c3947 */ /* 0x000fea0003800000 */
[----:B--2---:R-:W2:Y:S01]  /*1200*/  LDS R4, [UR8+0x38] ;  /* 0x00003808ff047984 */ /* 0x004ea20008000800 */
[----:B------:R-:W-:-:S05]  /*1210*/  IMAD.MOV.U32 R5, RZ, RZ, 0x7f ;  /* 0x0000007fff057424 */ /* 0x000fca00078e00ff */
[----:B--2---:R-:W-:-:S05]  /*1220*/  LOP3.LUT R4, R4, 0xff, R5, 0xb8, !PT ;  /* 0x000000ff04047812 */ /* 0x004fca00078eb805 */
[----:B------:R2:W-:Y:S02]  /*1230*/  STS [UR8+0x38], R4 ;  /* 0x00003804ff007988 */ /* 0x0005e40008000808 */
.L_x_40:
[----:B------:R-:W-:Y:S05]  /*1240*/  @P3 BREAK.RELIABLE B2 ;  /* 0x0000000000023942 */ /* 0x000fea0003800100 */
[----:B------:R-:W-:Y:S05]  /*1250*/  @P3 BRA `(.L_x_42) ;  /* 0x00000000000c3947 */ /* 0x000fea0003800000 */
[----:B------:R2:W-:Y:S02]  /*1260*/  STS [UR8+0x20], R3 ;  /* 0x00002003ff007988 */ /* 0x0005e40008000808 */
.L_x_41:
[----:B------:R-:W-:Y:S05]  /*1270*/  BSYNC.RELIABLE B2 ;  /* 0x0000000000027941 */ /* 0x000fea0003800100 */
.L_x_39:
[----:B------:R2:W-:Y:S02]  /*1280*/  @!P3 STS [UR8+0x24], R2 ;  /* 0x00002402ff00b988 */ /* 0x0005e40008000808 */
.L_x_42:
[----:B------:R-:W-:Y:S05]  /*1290*/  BSYNC.RECONVERGENT B3 ;  /* 0x0000000000037941 */ /* 0x000fea0003800200 */
.L_x_38:
[----:B------:R-:W-:Y:S05]  /*12a0*/  WARPSYNC.ALL ;  /* 0x0000000000007948 */ /* 0x000fea0003800000 */
[----:B------:R-:W-:Y:S01]  /*12b0*/  NOP ;  /* 0x0000000000007918 */ /* 0x000fe20000000000 */
[----:B------:R-:W-:Y:S04]  /*12c0*/  BSSY.RECONVERGENT B3, `(.L_x_43) ;  /* 0x000000e000037945 */ /* 0x000fe80003800200 */
[----:B------:R-:W-:Y:S05]  /*12d0*/  @P3 BRA `(.L_x_44) ;  /* 0x0000000000303947 */ /* 0x000fea0003800000 */
[----:B--2--5:R-:W2:Y:S01]  /*12e0*/  LDS R3, [UR8+0x34] ;  /* 0x00003408ff037984 */ /* 0x024ea20008000800 */
[----:B---3--:R-:W3:Y:S03]  /*12f0*/  LDC.64 R4, c[0x0][0x3b8] ;  /* 0x0000ee00ff047b82 */ /* 0x008ee60000000a00 */
[----:B------:R-:W5:Y:S01]  /*1300*/  LDS R2, [UR8+0x1c] ;  /* 0x00001c08ff027984 */ /* 0x000f620008000800 */
[C---:B---3--:R-:W-:Y:S01]  /*1310*/  SHF.L.U64.HI R5, R4.reuse, 0x1, R5 ;  /* 0x0000000104057819 */ /* 0x048fe20000010205 */
[----:B------:R-:W-:-:S03]  /*1320*/  IMAD.SHL.U32 R4, R4, 0x2, RZ ;  /* 0x0000000204047824 */ /* 0x000fc600078e00ff */
[--C-:B------:R-:W-:Y:S02]  /*1330*/  SHF.R.U32.HI R9, RZ, 0x4, R5.reuse ;  /* 0x00000004ff097819 */ /* 0x100fe40000011605 */
[----:B------:R-:W-:-:S05]  /*1340*/  SHF.R.U64 R4, R4, 0x4, R5 ;  /* 0x0000000404047819 */ /* 0x000fca0000001205 */
[----:B------:R3:W-:Y:S01]  /*1350*/  STS [UR8+0xc], R4 ;  /* 0x00000c04ff007988 */ /* 0x0007e20008000808 */
[----:B--2---:R-:W-:Y:S02]  /*1360*/  LOP3.LUT R3, R3, 0x7, RZ, 0xb8, !PT ;  /* 0x0000000703037812 */ /* 0x004fe400078eb8ff */
[----:B-----5:R-:W-:-:S03]  /*1370*/  LOP3.LUT R2, R2, 0xf, R9, 0xb8, !PT ;  /* 0x0000000f02027812 */ /* 0x020fc600078eb809 */
[----:B------:R3:W-:Y:S04]  /*1380*/  STS [UR8+0x34], R3 ;  /* 0x00003403ff007988 */ /* 0x0007e80008000808 */
[----:B------:R3:W-:Y:S02]  /*1390*/  STS [UR8+0x1c], R2 ;  /* 0x00001c02ff007988 */ /* 0x0007e40008000808 */
.L_x_44:
[----:B------:R-:W-:Y:S05]  /*13a0*/  BSYNC.RECONVERGENT B3 ;  /* 0x0000000000037941 */ /* 0x000fea0003800200 */
.L_x_43:
[----:B------:R-:W-:Y:S04]  /*13b0*/  BSSY.RECONVERGENT B4, `(.L_x_45) ;  /* 0x000001a000047945 */ /* 0x000fe80003800200 */
[----:B------:R-:W-:Y:S04]  /*13c0*/  BSSY.RELIABLE B3, `(.L_x_46) ;  /* 0x0000015000037945 */ /* 0x000fe80003800100 */
[----:B------:R-:W-:Y:S05]  /*13d0*/  @P3 BRA `(.L_x_47) ;  /* 0x0000000000203947 */ /* 0x000fea0003800000 */
[----:B--23--:R-:W2:Y:S02]  /*13e0*/  LDS R2, [UR8+0x34] ;  /* 0x00003408ff027984 */ /* 0x00cea40008000800 */
[----:B--2---:R-:W-:-:S05]  /*13f0*/  LOP3.LUT R2, R2, 0x38, RZ, 0xb8, !PT ;  /* 0x0000003802027812 */ /* 0x004fca00078eb8ff */
[----:B------:R2:W-:Y:S01]  /*1400*/  STS [UR8+0x34], R2 ;  /* 0x00003402ff007988 */ /* 0x0005e20008000808 */
[----:B------:R-:W-:Y:S05]  /*1410*/  @P3 BRA `(.L_x_48) ;  /* 0x0000000000203947 */ /* 0x000fea0003800000 */
[----:B--2---:R-:W2:Y:S01]  /*1420*/  LDS R2, [UR8+0x8] ;  /* 0x00000808ff027984 */ /* 0x004ea20008000800 */
[----:B-----5:R-:W-:-:S05]  /*1430*/  IMAD.MOV.U32 R3, RZ, RZ, 0x780 ;  /* 0x00000780ff037424 */ /* 0x020fca00078e00ff */
[----:B--2---:R-:W-:-:S05]  /*1440*/  LOP3.LUT R2, R2, 0x500, R3, 0xd8, !PT ;  /* 0x0000050002027812 */ /* 0x004fca00078ed803 */
[----:B------:R2:W-:Y:S02]  /*1450*/  STS [UR8+0x8], R2 ;  /* 0x00000802ff007988 */ /* 0x0005e40008000808 */
.L_x_47:
[----:B------:R-:W-:Y:S05]  /*1460*/  @P3 BRA `(.L_x_49) ;  /* 0x0000000000283947 */ /* 0x000fea0003800000 */
[----:B--23--:R-:W2:Y:S02]  /*1470*/  LDS R2, [UR8+0x8] ;  /* 0x00000808ff027984 */ /* 0x00cea40008000800 */
[----:B--2---:R-:W-:-:S05]  /*1480*/  LOP3.LUT R2, R2, 0x1800, RZ, 0xb8, !PT ;  /* 0x0000180002027812 */ /* 0x004fca00078eb8ff */
[----:B------:R3:W-:Y:S02]  /*1490*/  STS [UR8+0x8], R2 ;  /* 0x00000802ff007988 */ /* 0x0007e40008000808 */
.L_x_48:
[----:B------:R-:W-:Y:S05]  /*14a0*/  @P3 BREAK.RELIABLE B3 ;  /* 0x0000000000033942 */ /* 0x000fea0003800100 */
[----:B------:R-:W-:Y:S05]  /*14b0*/  @P3 BRA `(.L_x_50) ;  /* 0x0000000000243947 */ /* 0x000fea0003800000 */
[----:B--23--:R-:W2:Y:S01]  /*14c0*/  LDS R2, [UR8+0x8] ;  /* 0x00000808ff027984 */ /* 0x00cea20008000800 */
[----:B-----5:R-:W-:-:S05]  /*14d0*/  IMAD.MOV.U32 R3, RZ, RZ, 0x6000 ;  /* 0x00006000ff037424 */ /* 0x020fca00078e00ff */
[----:B--2---:R-:W-:-:S04]  /*14e0*/  LOP3.LUT R2, R2, 0x6000, R3, 0xd8, !PT ;  /* 0x0000600002027812 */ /* 0x004fc800078ed803 */
[----:B------:R-:W-:-:S05]  /*14f0*/  LOP3.LUT R2, R2, 0x400000, RZ, 0xb8, !PT ;  /* 0x0040000002027812 */ /* 0x000fca00078eb8ff */
[----:B------:R2:W-:Y:S02]  /*1500*/  STS [UR8+0x8], R2 ;  /* 0x00000802ff007988 */ /* 0x0005e40008000808 */
.L_x_49:
[----:B------:R-:W-:Y:S05]  /*1510*/  BSYNC.RELIABLE B3 ;  /* 0x0000000000037941 */ /* 0x000fea0003800100 */
.L_x_46:
[----:B--23--:R-:W2:Y:S02]  /*1520*/  @!P3 LDS R2, [UR8+0x8] ;  /* 0x00000808ff02b984 */ /* 0x00cea40008000800 */
[----:B--2---:R-:W-:-:S05]  /*1530*/  @!P3 LOP3.LUT R2, R2, 0x8000, RZ, 0xb8, !PT ;  /* 0x000080000202b812 */ /* 0x004fca00078eb8ff */
[----:B------:R2:W-:Y:S02]  /*1540*/  @!P3 STS [UR8+0x8], R2 ;  /* 0x00000802ff00b988 */ /* 0x0005e40008000808 */
.L_x_50:
[----:B------:R-:W-:Y:S05]  /*1550*/  BSYNC.RECONVERGENT B4 ;  /* 0x0000000000047941 */ /* 0x000fea0003800200 */
.L_x_45:
[----:B------:R-:W-:Y:S05]  /*1560*/  WARPSYNC.ALL ;  /* 0x0000000000007948 */ /* 0x000fea0003800000 */
[----:B------:R-:W-:Y:S01]  /*1570*/  NOP ;  /* 0x0000000000007918 */ /* 0x000fe20000000000 */
[----:B------:R-:W-:-:S04]  /*1580*/  UIADD3 UR4, UPT, UPT, UR4, 0x100, URZ ;  /* 0x0000010004047890 */ /* 0x000fc8000fffe0ff */
[----:B------:R-:W-:-:S04]  /*1590*/  UIADD3 UR14, UP0, UPT, UR4, UR14, URZ ;  /* 0x0000000e040e7290 */ /* 0x000fc8000ff1e0ff */
[----:B------:R-:W-:Y:S01]  /*15a0*/  ULEA.HI.X.SX32 UR15, UR4, UR15, 0x1, UP0 ;  /* 0x0000000f040f7291 */ /* 0x000fe200080f0eff */
[----:B------:R-:W-:Y:S11]  /*15b0*/  @P0 BRA `(.L_x_51) ;  /* 0x0000000000300947 */ /* 0x000ff60003800000 */
[----:B--23--:R-:W2:Y:S01]  /*15c0*/  S2R R2, SR_LANEID ;  /* 0x0000000000027919 */ /* 0x00cea20000000000 */
[----:B------:R-:W-:Y:S05]  /*15d0*/  WARPSYNC.ALL ;  /* 0x0000000000007948 */ /* 0x000fea0003800000 */
[----:B------:R-:W-:Y:S01]  /*15e0*/  NOP ;  /* 0x0000000000007918 */ /* 0x000fe20000000000 */
[----:B--2---:R-:W-:-:S05]  /*15f0*/  IMAD.SHL.U32 R4, R2, 0x4, RZ ;  /* 0x0000000402047824 */ /* 0x004fca00078e00ff */
[----:B------:R-:W2:Y:S01]  /*1600*/  LDS R5, [R4+UR8] ;  /* 0x0000000804057984 */ /* 0x000ea20008000800 */
[----:B------:R-:W-:-:S05]  /*1610*/  IADD3 R2, P1, PT, R4, UR14, RZ ;  /* 0x0000000e04027c10 */ /* 0x000fca000ff3e0ff */
[----:B-----5:R-:W-:-:S05]  /*1620*/  IMAD.X R3, RZ, RZ, UR15, P1 ;  /* 0x0000000fff037e24 */ /* 0x020fca00088e06ff */
[----:B--2---:R2:W3:Y:S01]  /*1630*/  ATOMG.E.EXCH.STRONG.GPU PT, RZ, [R2], R5 ;  /* 0x0000000502ff73a8 */ /* 0x0044e200041ee100 */
[----:B------:R-:W-:-:S04]  /*1640*/  DEPBAR {5,4,3,2,1,0} ;  /* 0x0000003f0000791a */ /* 0x000fc80000000000 */
[----:B------:R-:W5:Y:S02]  /*1650*/  CCTL.E.C.LDCU.IV.DEEP [UR14] ;  /* 0x000000000e007540 */ /* 0x000f640009c08000 */
[----:B-----5:R2:W-:Y:S01]  /*1660*/  UTMACCTL.IV [UR14] ;  /* 0x000000000e0079b9 */ /* 0x0205e20008000000 */
[----:B------:R-:W-:Y:S01]  /*1670*/  NOP ;  /* 0x0000000000007918 */ /* 0x000fe20000000000 */
.L_x_51:
[----:B------:R-:W-:Y:S05]  /*1680*/  @P0 BRA `(.L_x_52) ;  /* 0x00000000000c0947 */ /* 0x000fea0003800000 */
[----:B------:R0:W-:Y:S01]  /*1690*/  UTMACMDFLUSH ;  /* 0x00000000000079b7 */ /* 0x0001e20000000000 */
[----:B------:R-:W-:Y:S05]  /*16a0*/  @P0 BRA `(.L_x_52) ;  /* 0x0000000000040947 */ /* 0x000fea0003800000 */
[----:B------:R-:W-:-:S04]  /*16b0*/  DEPBAR.LE SB0, 0x0 ;  /* 0x000080000000791a */ /* 0x000fc80000000000 */
.L_x_52:
[----:B------:R-:W-:Y:S05]  /*16c0*/  WARPSYNC.ALL ;  /* 0x0000000000007948 */ /* 0x000fea0003800000 */
[----:B------:R-:W-:Y:S01]  /*16d0*/  NOP ;  /* 0x0000000000007918 */ /* 0x000fe20000000000 */
[----:B---3--:R-:W-:Y:S01]  /*16e0*/  BAR.SYNC.DEFER_BLOCKING 0x0 ;  /* 0x0000000000007b1d */ /* 0x008fe20000010000 */
[----:B--2---:R-:W-:Y:S01]  /*16f0*/  SHF.R.U32.HI R2, RZ, 0x5, R0 ;  /* 0x00000005ff027819 */ /* 0x004fe20000011600 */
[----:B------:R-:W-:-:S03]  /*1700*/  UIADD3 UR7, UPT, UPT, UR8, 0x24020, URZ ;  /* 0x0002402008077890 */ /* 0x000fc6000fffe0ff */
[----:B------:R-:W-:Y:S01]  /*1710*/  R2UR UR9, R2 ;  /* 0x00000000020972ca */ /* 0x000fe200000e0000 */
[----:B------:R-:W-:Y:S01]  /*1720*/  VOTEU.ALL UP0, P3 ;  /* 0x0000000000ff7886 */ /* 0x000fe20001800000 */
[----:B------:R-:W-:Y:S01]  /*1730*/  UMOV UR4, 0x1 ;  /* 0x0000000100047882 */ /* 0x000fe20000000000 */
[----:B------:R-:W-:Y:S01]  /*1740*/  VOTEU.ALL UP1, P3 ;  /* 0x0000000000ff7886 */ /* 0x000fe20001820000 */
[----:B------:R-:W-:Y:S02]  /*1750*/  BSSY.RECONVERGENT B4, `(.L_x_53) ;  /* 0x0000018000047945 */ /* 0x000fe40003800200 */
[----:B------:R-:W-:-:S04]  /*1760*/  @!UP0 UIADD3 UR18, UPT, UPT, -UR4, 0x100000, URZ ;  /* 0x0010000004128890 */ /* 0x000fc8000fffe1ff */
[----:B------:R-:W-:Y:S02]  /*1770*/  @!UP0 USHF.L.U32 UR19, UR18, 0xb, URZ ;  /* 0x0000000b12138899 */ /* 0x000fe400080006ff */
[----:B------:R-:W-:Y:S02]  /*1780*/  @!UP0 USHF.L.U32 UR18, UR18, 0x1, URZ ;  /* 0x0000000112128899 */ /* 0x000fe400080006ff */
[----:B------:R-:W-:-:S04]  /*1790*/  @!UP0 UIADD3 UR4, UPT, UPT, -UR4, 0x100000, URZ ;  /* 0x0010000004048890 */ /* 0x000fc8000fffe1ff */
[----:B------:R-:W-:Y:S02]  /*17a0*/  @!UP0 USHF.L.U32 UR5, UR4, 0xb, URZ ;  /* 0x0000000b04058899 */ /* 0x000fe400080006ff */
[----:B------:R-:W-:Y:S01]  /*17b0*/  @!UP0 USHF.L.U32 UR4, UR4, 0x1, URZ ;  /* 0x0000000104048899 */ /* 0x000fe200080006ff */
[----:B------:R-:W-:Y:S01]  /*17c0*/  VOTEU.ALL UP0, P3 ;  /* 0x0000000000ff7886 */ /* 0x000fe20001800000 */
[----:B------:R-:W2:Y:S04]  /*17d0*/  FENCE.VIEW.ASYNC.S ;  /* 0x00000000000073c6 */ /* 0x000ea80000000000 */
[----:B--2---:R2:W3:Y:S06]  /*17e0*/  @!UP0 SYNCS.EXCH.64 URZ, [UR8+0x24000], UR18 ;  /* 0x0240001208ff85b2 */ /* 0x0044ec0008000100 */
[----:B------:R2:W3:Y:S02]  /*17f0*/  @!UP1 SYNCS.EXCH.64 URZ, [UR8+0x24020], UR4 ;  /* 0x0240200408ff95b2 */ /* 0x0004e40008000100 */
[----:B---3--:R-:W-:Y:S06]  /*1800*/  BAR.SYNC.DEFER_BLOCKING 0x0 ;  /* 0x0000000000007b1d */ /* 0x008fec0000010000 */
[----:B------:R-:W-:Y:S05]  /*1810*/  @P3 BRA `(.L_x_54) ;  /* 0x00000000002c3947 */ /* 0x000fea0003800000 */
[----:B--2---:R-:W-:Y:S02]  /*1820*/  UMOV UR4, 0x1 ;  /* 0x0000000100047882 */ /* 0x004fe40000000000 */
[----:B------:R-:W-:-:S04]  /*1830*/  UIADD3 UR18, UPT, UPT, -UR4, 0x100000, URZ ;  /* 0x0010000004127890 */ /* 0x000fc8000fffe1ff */
[----:B------:R-:W-:Y:S02]  /*1840*/  USHF.L.U32 UR19, UR18, 0xb, URZ ;  /* 0x0000000b12137899 */ /* 0x000fe400080006ff */
[----:B------:R-:W-:Y:S02]  /*1850*/  USHF.L.U32 UR18, UR18, 0x1, URZ ;  /* 0x0000000112127899 */ /* 0x000fe400080006ff */
[----:B------:R-:W-:-:S04]  /*1860*/  UIADD3 UR4, UPT, UPT, -UR4, 0x100000, URZ ;  /* 0x0010000004047890 */ /* 0x000fc8000fffe1ff */
[----:B------:R-:W-:Y:S02]  /*1870*/  USHF.L.U32 UR5, UR4, 0xb, URZ ;  /* 0x0000000b04057899 */ /* 0x000fe400080006ff */
[----:B------:R-:W-:Y:S01]  /*1880*/  USHF.L.U32 UR4, UR4, 0x1, URZ ;  /* 0x0000000104047899 */ /* 0x000fe200080006ff */
[----:B------:R-:W2:Y:S03]  /*1890*/  FENCE.VIEW.ASYNC.S ;  /* 0x00000000000073c6 */ /* 0x000ea60000000000 */
[----:B--2---:R3:W2:Y:S08]  /*18a0*/  SYNCS.EXCH.64 URZ, [UR8+0x24008], UR18 ;  /* 0x0240081208ff75b2 */ /* 0x0046b00008000100 */
[----:B------:R3:W4:Y:S02]  /*18b0*/  SYNCS.EXCH.64 URZ, [UR8+0x24028], UR4 ;  /* 0x0240280408ff75b2 */ /* 0x0007240008000100 */
[----:B---3--:R-:W-:Y:S01]  /*18c0*/  NOP ;  /* 0x0000000000007918 */ /* 0x008fe20000000000 */
.L_x_54:
[----:B--2---:R-:W-:Y:S05]  /*18d0*/  BSYNC.RECONVERGENT B4 ;  /* 0x0000000000047941 */ /* 0x004fea0003800200 */
.L_x_53:
[----:B----4-:R-:W-:Y:S01]  /*18e0*/  BAR.SYNC.DEFER_BLOCKING 0x0 ;  /* 0x0000000000007b1d */ /* 0x010fe20000010000 */
[----:B------:R-:W-:Y:S01]  /*18f0*/  USHF.L.U32 UR23, UR13, 0x7, URZ ;  /* 0x000000070d177899 */ /* 0x000fe200080006ff */
[----:B------:R-:W-:Y:S01]  /*1900*/  ISETP.GE.AND P0, PT, R7, 0x1, PT ;  /* 0x000000010700780c */ /* 0x000fe20003f06270 */
[----:B------:R-:W-:-:S03]  /*1910*/  USHF.L.U32 UR6, UR16, 0x6, URZ ;  /* 0x0000000610067899 */ /* 0x000fc600080006ff */
[----:B------:R-:W-:Y:S04]  /*1920*/  BSSY.RECONVERGENT B4, `(.L_x_55) ;  /* 0x000000d000047945 */ /* 0x000fe80003800200 */
[----:B------:R-:W-:Y:S05]  /*1930*/  @P3 BRA `(.L_x_56) ;  /* 0x00000000002c3947 */ /* 0x000fea0003800000 */
[----:B------:R-:W-:Y:S02]  /*1940*/  UMOV UR4, 0x1 ;  /* 0x0000000100047882 */ /* 0x000fe40000000000 */
[----:B------:R-:W-:-:S04]  /*1950*/  UIADD3 UR18, UPT, UPT, -UR4, 0x100000, URZ ;  /* 0x0010000004127890 */ /* 0x000fc8000fffe1ff */
[----:B------:R-:W-:Y:S02]  /*1960*/  USHF.L.U32 UR19, UR18, 0xb, URZ ;  /* 0x0000000b12137899 */ /* 0x000fe400080006ff */
[----:B------:R-:W-:Y:S02]  /*1970*/  USHF.L.U32 UR18, UR18, 0x1, URZ ;  /* 0x0000000112127899 */ /* 0x000fe400080006ff */
[----:B------:R-:W-:-:S04]  /*1980*/  UIADD3 UR4, UPT, UPT, -UR4, 0x100000, URZ ;  /* 0x0010000004047890 */ /* 0x000fc8000fffe1ff */
[----:B------:R-:W-:Y:S02]  /*1990*/  USHF.L.U32 UR5, UR4, 0xb, URZ ;  /* 0x0000000b04057899 */ /* 0x000fe400080006ff */
[----:B------:R-:W-:Y:S01]  /*19a0*/  USHF.L.U32 UR4, UR4, 0x1, URZ ;  /* 0x0000000104047899 */ /* 0x000fe200080006ff */
[----:B------:R-:W2:Y:S03]  /*19b0*/  FENCE.VIEW.ASYNC.S ;  /* 0x00000000000073c6 */ /* 0x000ea60000000000 */
[----:B--2---:R2:W3:Y:S08]  /*19c0*/  SYNCS.EXCH.64 URZ, [UR8+0x24010], UR18 ;  /* 0x0240101208ff75b2 */ /* 0x0044f00008000100 */
[----:B------:R2:W4:Y:S01]  /*19d0*/  SYNCS.EXCH.64 URZ, [UR8+0x24030], UR4 ;  /* 0x0240300408ff75b2 */ /* 0x0005220008000100 */
[----:B------:R-:W-:Y:S01]  /*19e0*/  NOP ;  /* 0x0000000000007918 */ /* 0x000fe20000000000 */
.L_x_56:
[----:B--2---:R-:W-:Y:S05]  /*19f0*/  BSYNC.RECONVERGENT B4 ;  /* 0x0000000000047941 */ /* 0x004fea0003800200 */
.L_x_55:
[----:B------:R-:W-:Y:S05]  /*1a00*/  @!P0 BRA `(.L_x_57) ;  /* 0x0000000c00408947 */ /* 0x000fea0003800000 */
[----:B---34-:R-:W-:Y:S01]  /*1a10*/  BAR.SYNC.DEFER_BLOCKING 0x0 ;  /* 0x0000000000007b1d */ /* 0x018fe20000010000 */
[----:B------:R-:W-:Y:S01]  /*1a20*/  @!P3 IMAD.MOV.U32 R2, RZ, RZ, 0xc000 ;  /* 0x0000c000ff02b424 */ /* 0x000fe200078e00ff */
[----:B------:R-:W-:Y:S01]  /*1a30*/  ELECT P1, URZ, PT ;  /* 0x0000000000ff782f */ /* 0x000fe20003820000 */
[----:B------:R-:W-:-:S03]  /*1a40*/  ULOP3.LUT UR4, UR9, 0x1, URZ, 0xc0, !UPT ;  /* 0x0000000109047892 */ /* 0x000fc6000f8ec0ff */
[C---:B------:R-:W-:Y:S02]  /*1a50*/  ISETP.LT.U32.AND P1, PT, R36.reuse, 0x40, P1 ;  /* 0x000000402400780c */ /* 0x040fe40000f21070 */
[----:B------:R-:W-:Y:S01]  /*1a60*/  ELECT P0, URZ, PT ;  /* 0x0000000000ff782f */ /* 0x000fe20003800000 */
[----:B------:R-:W-:Y:S02]  /*1a70*/  ULEA UR20, UR4, UR8, 0xe ;  /* 0x0000000804147291 */ /* 0x000fe4000f8e70ff */
[----:B------:R-:W-:Y:S01]  /*1a80*/  USHF.L.U32 UR22, UR4, 0x6, URZ ;  /* 0x0000000604167899 */ /* 0x000fe200080006ff */
[----:B------:R-:W-:Y:S01]  /*1a90*/  ISETP.LT.U32.AND P0, PT, R36, 0x20, P0 ;  /* 0x000000202400780c */ /* 0x000fe20000701070 */
[----:B------:R-:W-:Y:S01]  /*1aa0*/  UIADD3 UR16, UPT, UPT, UR8, 0x18000, URZ ;  /* 0x0001800008107890 */ /* 0x000fe2000fffe0ff */
[----:B------:R-:W-:-:S05]  /*1ab0*/  UMOV UR18, UR6 ;  /* 0x0000000600127c82 */ /* 0x000fca0008000000 */
[----:B------:R-:W-:Y:S01]  /*1ac0*/  VOTEU.ANY UP0, P1 ;  /* 0x0000000000ff7886 */ /* 0x000fe20000800100 */
[----:B------:R2:W-:Y:S01]  /*1ad0*/  @!P3 SYNCS.ARRIVE.TRANS64 RZ, [UR8+0x24000], R2 ;  /* 0x02400002ffffb9a7 */ /* 0x0005e20008000008 */
[----:B------:R3:W-:Y:S06]  /*1ae0*/  MEMBAR.ALL.CTA ;  /* 0x0000000000007992 */ /* 0x0007ec0000008000 */
[----:B---3--:R-:W3:Y:S01]  /*1af0*/  FENCE.VIEW.ASYNC.S ;  /* 0x00000000000073c6 */ /* 0x008ee20000000000 */
[----:B------:R-:W-:Y:S01]  /*1b00*/  @UP0 UIADD3 UR21, UPT, UPT, UR8, 0x24000, URZ ;  /* 0x0002400008150890 */ /* 0x000fe2000fffe0ff */
[----:B---3--:R-:W-:Y:S01]  /*1b10*/  VOTEU.ANY UP0, P1 ;  /* 0x0000000000ff7886 */ /* 0x008fe20000800100 */
[----:B------:R-:W-:Y:S01]  /*1b20*/  VOTEU.ANY UP1, P0 ;  /* 0x0000000000ff7886 */ /* 0x000fe20000020100 */
[----:B------:R-:W-:-:S04]  /*1b30*/  VOTEU.ANY UP2, P0 ;  /* 0x0000000000ff7886 */ /* 0x000fc80000040100 */
[----:B------:R-:W-:Y:S01]  /*1b40*/  @UP1 UIADD3 UR17, UPT, UPT, UR8, 0x24000, URZ ;  /* 0x0002400008111890 */ /* 0x000fe2000fffe0ff */
[----:B------:R-:W-:Y:S01]  /*1b50*/  @UP1 UMOV UR19, URZ ;  /* 0x000000ff00131c82 */ /* 0x000fe20008000000 */
[----:B------:R-:W-:Y:S06]  /*1b60*/  BAR.SYNC.DEFER_BLOCKING 0x0 ;  /* 0x0000000000007b1d */ /* 0x000fec0000010000 */
[----:B------:R2:W-:Y:S01]  /*1b70*/  @UP0 UTMALDG.2D [UR20], [UR10] ;  /* 0x000000140a0005b4 */ /* 0x0005e20008008000 */
[----:B------:R-:W-:Y:S01]  /*1b80*/  UISETP.NE.U32.AND UP0, UPT, UR9, URZ, UPT ;  /* 0x000000ff0900728c */ /* 0x000fe2000bf05070 */
[----:B------:R-:W-:Y:S06]  /*1b90*/  BAR.SYNC.DEFER_BLOCKING 0x0 ;  /* 0x0000000000007b1d */ /* 0x000fec0000010000 */
[----:B------:R2:W-:Y:S02]  /*1ba0*/  @UP2 UTMALDG.2D [UR16], [UR32] ;  /* 0x00000010200025b4 */ /* 0x0005e40008008000 */
[----:B------:R-:W-:Y:S06]  /*1bb0*/  BAR.SYNC.DEFER_BLOCKING 0x0 ;  /* 0x0000000000007b1d */ /* 0x000fec0000010000 */
[----:B------:R-:W3:Y:S02]  /*1bc0*/  SYNCS.PHASECHK.TRANS64.TRYWAIT P0, [UR8+0x24000], RZ ;  /* 0x024000ffff0075a7 */ /* 0x000ee40008001108 */
[----:B--23--:R-:W-:Y:S05]  /*1bd0*/  @!P0 BRA `(.L_x_58) ;  /* 0x0000001000888947 */ /* 0x00cfea0003800000 */
.L_x_74:
[----:B------:R-:W-:Y:S05]  /*1be0*/  BRA.U UP0, `(.L_x_59) ;  /* 0x0000000100c47547 */ /* 0x000fea000b800000 */
[----:B------:R-:W-:Y:S02]  /*1bf0*/  USHF.R.U32.HI UR18, URZ, 0x4, UR16 ;  /* 0x00000004ff127899 */ /* 0x000fe40008011610 */
[----:B------:R-:W-:Y:S02]  /*1c00*/  USHF.R.U32.HI UR16, URZ, 0x4, UR8 ;  /* 0x00000004ff107899 */ /* 0x000fe40008011608 */
[----:B------:R-:W-:Y:S02]  /*1c10*/  USGXT.U32 UR18, UR18, 0xe ;  /* 0x0000000e1212789a */ /* 0x000fe40008000000 */
[----:B------:R-:W-:Y:S02]  /*1c20*/  USGXT.U32 UR16, UR16, 0xe ;  /* 0x0000000e1010789a */ /* 0x000fe40008000000 */
[----:B------:R-:W-:Y:S02]  /*1c30*/  UIADD3 UR56, UP1, UPT, UR18, 0x80, URZ ;  /* 0x0000008012387890 */ /* 0x000fe4000ff3e0ff */
[----:B------:R-:W-:Y:S01]  /*1c40*/  UIADD3 UR58, UP0, UPT, UR16, 0x2, URZ ;  /* 0x00000002103a7890 */ /* 0x000fe2000ff1e0ff */
[----:B------:R-:W-:Y:S01]  /*1c50*/  UMOV UR4, URZ ;  /* 0x000000ff00047c82 */ /* 0x000fe20008000000 */
[----:B------:R-:W-:-:S02]  /*1c60*/  UMOV UR5, URZ ;  /* 0x000000ff00057c82 */ /* 0x000fc40008000000 */
[----:B------:R-:W-:Y:S02]  /*1c70*/  UIADD3.X UR59, UPT, UPT, UR4, 0x40004040, URZ, UP0, !UPT ;  /* 0x40004040043b7890 */ /* 0x000fe400087fe4ff */
[----:B------:R-:W-:Y:S02]  /*1c80*/  UIADD3.X UR57, UPT, UPT, UR5, 0x40004040, URZ, UP1, !UPT ;  /* 0x4000404005397890 */ /* 0x000fe40008ffe4ff */
[----:B------:R-:W-:Y:S02]  /*1c90*/  UIADD3.64 UR4, UPT, UPT, UR58, 0x2, URZ ;  /* 0x000000023a047897 */ /* 0x000fe4000fffe0ff */
[----:B------:R-:W-:Y:S02]  /*1ca0*/  UIADD3.64 UR34, UPT, UPT, UR56, 0x80, URZ ;  /* 0x0000008038227897 */ /* 0x000fe4000fffe0ff */
[----:B------:R-:W-:Y:S02]  /*1cb0*/  UIADD3.64 UR36, UPT, UPT, UR58, 0x4, URZ ;  /* 0x000000043a247897 */ /* 0x000fe4000fffe0ff */
[----:B------:R-:W-:-:S02]  /*1cc0*/  UIADD3.64 UR38, UPT, UPT, UR56, 0x100, URZ ;  /* 0x0000010038267897 */ /* 0x000fc4000fffe0ff */
[----:B------:R-:W-:Y:S02]  /*1cd0*/  UIADD3.64 UR40, UPT, UPT, UR58, 0x3fe, URZ ;  /* 0x000003fe3a287897 */ /* 0x000fe4000fffe0ff */
[----:B------:R-:W-:Y:S02]  /*1ce0*/  UIADD3.64 UR42, UPT, UPT, UR56, 0x180, URZ ;  /* 0x00000180382a7897 */ /* 0x000fe4000fffe0ff */
[----:B------:R-:W-:Y:S02]  /*1cf0*/  UIADD3.64 UR44, UPT, UPT, UR58, 0x400, URZ ;  /* 0x000004003a2c7897 */ /* 0x000fe4000fffe0ff */
[----:B------:R-:W-:Y:S02]  /*1d00*/  UIADD3.64 UR46, UPT, UPT, UR56, 0x200, URZ ;  /* 0x00000200382e7897 */ /* 0x000fe4000fffe0ff */
[----:B------:R-:W-:Y:S02]  /*1d10*/  UIADD3.64 UR48, UPT, UPT, UR58, 0x402, URZ ;  /* 0x000004023a307897 */ /* 0x000fe4000fffe0ff */
[----:B------:R-:W-:Y:S01]  /*1d20*/  UIADD3.64 UR50, UPT, UPT, UR56, 0x280, URZ ;  /* 0x0000028038327897 */ /* 0x000fe2000fffe0ff */
[----:B------:R-:W-:Y:S01]  /*1d30*/  UMOV UR24, 0x0 ;  /* 0x0000000000187882 */ /* 0x000fe20000000000 */
[----:B------:R-:W-:Y:S01]  /*1d40*/  UMOV UR25, 0x8110490 ;  /* 0x0811049000197882 */ /* 0x000fe20000000000 */
[----:B------:R-:W-:Y:S01]  /*1d50*/  UIADD3.64 UR52, UPT, UPT, UR58, 0x404, URZ ;  /* 0x000004043a347897 */ /* 0x000fe2000fffe0ff */
[----:B------:R-:W-:Y:S01]  /*1d60*/  UMOV UR17, 0x40004040 ;  /* 0x4000404000117882 */ /* 0x000fe20000000000 */
[----:B------:R-:W-:Y:S01]  /*1d70*/  UIADD3.64 UR54, UPT, UPT, UR56, 0x300, URZ ;  /* 0x0000030038367897 */ /* 0x000fe2000fffe0ff */
[----:B------:R-:W-:Y:S01]  /*1d80*/  UMOV UR19, 0x40004040 ;  /* 0x4000404000137882 */ /* 0x000fe20000000000 */
[----:B------:R-:W-:Y:S01]  /*1d90*/  UMOV UR20, 0x0 ;  /* 0x0000000000147882 */ /* 0x000fe20000000000 */
[----:B------:R-:W-:Y:S01]  /*1da0*/  UMOV UR21, 0x8110490 ;  /* 0x0811049000157882 */ /* 0x000fe20000000000 */
[----:B------:R-:W-:Y:S01]  /*1db0*/  UMOV UR28, 0x0 ;  /* 0x00000000001c7882 */ /* 0x000fe20000000000 */
[----:B------:R-:W-:Y:S01]  /*1dc0*/  UMOV UR29, 0x8110490 ;  /* 0x08110490001d7882 */ /* 0x000fe20000000000 */
[----:B------:R2:W-:Y:S01]  /*1dd0*/  UTCHMMA gdesc[UR16], gdesc[UR18], tmem[UR12], tmem[UR24], idesc[UR25], !UPT ;  /* 0x00ff1812100075ea */ /* 0x0005e2000f80000c */
[----:B------:R-:W-:Y:S01]  /*1de0*/  UMOV UR26, 0x0 ;  /* 0x00000000001a7882 */ /* 0x000fe20000000000 */
[----:B------:R-:W-:Y:S01]  /*1df0*/  UMOV UR27, 0x8110490 ;  /* 0x08110490001b7882 */ /* 0x000fe20000000000 */
[----:B------:R2:W-:Y:S01]  /*1e00*/  UTCHMMA gdesc[UR58], gdesc[UR56], tmem[UR12], tmem[UR20], idesc[UR21], UPT ;  /* 0x00ff14383a0075ea */ /* 0x0005e2000b80000c */
        /* <DEDUP_REMOVED lines=12> */
[----:B------:R2:W-:Y:S01]  /*1ed0*/  UTCHMMA gdesc[UR48], gdesc[UR50], tmem[UR12], tmem[UR62], idesc[UR63], UPT ;  /* 0x00ff3e32300075ea */ /* 0x0005e2000b80000c */
[----:B------:R2:W-:Y:S01]  /*1ee0*/  UTCHMMA gdesc[UR52], gdesc[UR54], tmem[UR12], tmem[UR64], idesc[UR65], UPT ;  /* 0x00ff4036340075ea */ /* 0x0005e2000b80000c */
[----:B------:R-:W-:Y:S01]  /*1ef0*/  NOP ;  /* 0x0000000000007918 */ /* 0x000fe20000000000 */
.L_x_59:
[----:B------:R-:W-:Y:S01]  /*1f00*/  ELECT P0, URZ, PT ;  /* 0x0000000000ff782f */ /* 0x000fe20003800000 */
[----:B--2---:R-:W-:Y:S01]  /*1f10*/  UMOV UR4, UR7 ;  /* 0x0000000700047c82 */ /* 0x004fe20008000000 */
[----:B------:R-:W-:Y:S02]  /*1f20*/  UMOV UR5, URZ ;  /* 0x000000ff00057c82 */ /* 0x000fe40008000000 */
[----:B------:R-:W-:-:S13]  /*1f30*/  ISETP.LT.U32.AND P0, PT, R36, 0x20, P0 ;  /* 0x000000202400780c */ /* 0x000fda0000701070 */
[----:B------:R-:W-:Y:S01]  /*1f40*/  VOTEU.ANY UP0, P0 ;  /* 0x0000000000ff7886 */ /* 0x000fe20000000100 */
[----:B------:R-:W-:Y:S01]  /*1f50*/  VOTEU.ANY UP1, P0 ;  /* 0x0000000000ff7886 */ /* 0x000fe20000020100 */
[----:B------:R-:W-:-:S03]  /*1f60*/  ISETP.GE.U32.AND P0, PT, R7, 0x81, PT ;  /* 0x000000810700780c */ /* 0x000fc60003f06070 */
[----:B------:R-:W-:Y:S02]  /*1f70*/  @UP0 UMOV UR4, UR4 ;  /* 0x0000000400040c82 */ /* 0x000fe40008000000 */
[----:B------:R2:W-:Y:S01]  /*1f80*/  @UP1 UTCBAR [UR4], URZ ;  /* 0x000000ff040013e9 */ /* 0x0005e200080000ff */
[----:B------:R-:W-:Y:S06]  /*1f90*/  BAR.SYNC.DEFER_BLOCKING 0x0 ;  /* 0x0000000000007b1d */ /* 0x000fec0000010000 */
[----:B------:R-:W3:Y:S02]  /*1fa0*/  SYNCS.PHASECHK.TRANS64.TRYWAIT P1, [UR8+0x24020], RZ ;  /* 0x024020ffff0075a7 */ /* 0x000ee40008021108 */
[----:B--23--:R-:W-:Y:S05]  /*1fb0*/  @!P1 BRA `(.L_x_60) ;  /* 0x0000000c009c9947 */ /* 0x00cfea0003800000 */
.L_x_75:
[----:B------:R-:W-:Y:S01]  /*1fc0*/  IMAD.MOV.U32 R2, RZ, RZ, RZ ;  /* 0x000000ffff027224 */ /* 0x000fe200078e00ff */
[----:B------:R-:W-:Y:S06]  /*1fd0*/  @!P0 BRA `(.L_x_57) ;  /* 0x0000000400cc8947 */ /* 0x000fec0003800000 */
[----:B------:R-:W2:Y:S01]  /*1fe0*/  LDCU UR34, c[0x0][0x3a0] ;  /* 0x00007400ff2277ac */ /* 0x000ea20008000800 */
[----:B------:R-:W-:Y:S01]  /*1ff0*/  UMOV UR13, 0x1 ;  /* 0x00000001000d7882 */ /* 0x000fe20000000000 */
[----:B------:R-:W-:-:S05]  /*2000*/  UMOV UR7, 0x80 ;  /* 0x0000008000077882 */ /* 0x000fca0000000000 */
.L_x_64:
[----:B------:R-:W-:Y:S01]  /*2010*/  BAR.SYNC.DEFER_BLOCKING 0x0 ;  /* 0x0000000000007b1d */ /* 0x000fe20000010000 */
[----:B------:R-:W-:Y:S01]  /*2020*/  ULEA UR35, UR13, UR8, 0x3 ;  /* 0x000000080d237291 */ /* 0x000fe2000f8e18ff */
[----:B-----5:R-:W-:Y:S01]  /*2030*/  @!P3 IMAD.MOV.U32 R3, RZ, RZ, 0xc000 ;  /* 0x0000c000ff03b424 */ /* 0x020fe200078e00ff */
[----:B------:R-:W-:Y:S01]  /*2040*/  ELECT P1, URZ, PT ;  /* 0x0000000000ff782f */ /* 0x000fe20003820000 */
[----:B------:R-:W-:-:S03]  /*2050*/  ULEA UR16, UR13, UR8, 0xf ;  /* 0x000000080d107291 */ /* 0x000fc6000f8e78ff */
[----:B------:R-:W-:Y:S01]  /*2060*/  ISETP.LT.U32.AND P1, PT, R36, 0x40, P1 ;  /* 0x000000402400780c */ /* 0x000fe20000f21070 */
[----:B------:R-:W-:Y:S01]  /*2070*/  ULOP3.LUT UR22, UR9, 0x1, URZ, 0xc0, !UPT ;  /* 0x0000000109167892 */ /* 0x000fe2000f8ec0ff */
[----:B------:R-:W-:-:S03]  /*2080*/  ELECT P0, URZ, PT ;  /* 0x0000000000ff782f */ /* 0x000fc60003800000 */
[----:B------:R-:W-:Y:S02]  /*2090*/  ULEA UR20, UR22, UR16, 0xe ;  /* 0x0000001016147291 */ /* 0x000fe4000f8e70ff */
[----:B------:R-:W-:Y:S01]  /*20a0*/  ULEA UR22, UR22, UR7, 0x6 ;  /* 0x0000000716167291 */ /* 0x000fe2000f8e30ff */
[----:B------:R-:W-:Y:S01]  /*20b0*/  ISETP.LT.U32.AND P0, PT, R36, 0x20, P0 ;  /* 0x000000202400780c */ /* 0x000fe20000701070 */
[----:B------:R-:W-:-:S04]  /*20c0*/  ULEA UR4, UR13, UR8, 0xe ;  /* 0x000000080d047291 */ /* 0x000fc8000f8e70ff */
[----:B------:R-:W-:Y:S01]  /*20d0*/  VOTEU.ANY UP0, P1 ;  /* 0x0000000000ff7886 */ /* 0x000fe20000800100 */
[----:B------:R-:W-:Y:S01]  /*20e0*/  UIADD3 UR4, UPT, UPT, UR4, 0x18000, URZ ;  /* 0x0001800004047890 */ /* 0x000fe2000fffe0ff */
[----:B------:R3:W-:Y:S01]  /*20f0*/  @!P3 SYNCS.ARRIVE.TRANS64 RZ, [UR35+0x24000], R3 ;  /* 0x02400003ffffb9a7 */ /* 0x0007e20008000023 */
[----:B------:R4:W-:Y:S06]  /*2100*/  MEMBAR.ALL.CTA ;  /* 0x0000000000007992 */ /* 0x0009ec0000008000 */
[----:B----4-:R-:W4:Y:S01]  /*2110*/  FENCE.VIEW.ASYNC.S ;  /* 0x00000000000073c6 */ /* 0x010f220000000000 */
[----:B------:R-:W-:Y:S01]  /*2120*/  @UP0 UIADD3 UR21, UPT, UPT, UR35, 0x24000, URZ ;  /* 0x0002400023150890 */ /* 0x000fe2000fffe0ff */
[----:B----4-:R-:W-:Y:S01]  /*2130*/  VOTEU.ANY UP0, P1 ;  /* 0x0000000000ff7886 */ /* 0x010fe20000800100 */
[----:B------:R-:W-:Y:S01]  /*2140*/  VOTEU.ANY UP1, P0 ;  /* 0x0000000000ff7886 */ /* 0x000fe20000020100 */
[----:B---3--:R-:W-:-:S04]  /*2150*/  IMAD.U32 R3, R2, -0x80000000, RZ ;  /* 0x8000000002037824 */ /* 0x008fc800078e00ff */
[----:B------:R-:W-:Y:S01]  /*2160*/  @UP1 UIADD3 UR5, UPT, UPT, UR35, 0x24000, URZ ;  /* 0x0002400023051890 */ /* 0x000fe2000fffe0ff */
[----:B------:R-:W-:Y:S01]  /*2170*/  VOTEU.ANY UP1, P0 ;  /* 0x0000000000ff7886 */ /* 0x000fe20000020100 */
[----:B------:R-:W-:Y:S06]  /*2180*/  BAR.SYNC.DEFER_BLOCKING 0x0 ;  /* 0x0000000000007b1d */ /* 0x000fec0000010000 */
[----:B------:R3:W-:Y:S01]  /*2190*/  @UP0 UTMALDG.2D [UR20], [UR10] ;  /* 0x000000140a0005b4 */ /* 0x0007e20008008000 */
[----:B------:R-:W-:Y:S01]  /*21a0*/  UISETP.NE.U32.AND UP0, UPT, UR9, URZ, UPT ;  /* 0x000000ff0900728c */ /* 0x000fe2000bf05070 */
[----:B------:R-:W-:Y:S06]  /*21b0*/  BAR.SYNC.DEFER_BLOCKING 0x0 ;  /* 0x0000000000007b1d */ /* 0x000fec0000010000 */
[----:B------:R3:W-:Y:S02]  /*21c0*/  @UP1 UTMALDG.2D [UR4], [UR32] ;  /* 0x00000004200015b4 */ /* 0x0007e40008008000 */
[----:B------:R-:W-:Y:S06]  /*21d0*/  BAR.SYNC.DEFER_BLOCKING 0x0 ;  /* 0x0000000000007b1d */ /* 0x000fec0000010000 */
[----:B------:R-:W4:Y:S02]  /*21e0*/  SYNCS.PHASECHK.TRANS64.TRYWAIT P0, [UR35+0x24000], R3 ;  /* 0x02400003ff0075a7 */ /* 0x000f240008001123 */
[----:B---34-:R-:W-:Y:S05]  /*21f0*/  @!P0 BRA `(.L_x_61) ;  /* 0x0000000c00188947 */ /* 0x018fea0003800000 */
.L_x_76:
        /* <DEDUP_REMOVED lines=8> */
[----:B------:R-:W-:Y:S01]  /*2280*/  UMOV UR5, URZ ;  /* 0x000000ff00057c82 */ /* 0x000fe20008000000 */
[----:B------:R-:W-:-:S02]  /*2290*/  UIADD3.X UR29, UPT, UPT, UR4, 0x40004040, URZ, UP0, !UPT ;  /* 0x40004040041d7890 */ /* 0x000fc400087fe4ff */
[----:B------:R-:W-:Y:S02]  /*22a0*/  UIADD3 UR42, UP3, UPT, UR28, 0x2, URZ ;  /* 0x000000021c2a7890 */ /* 0x000fe4000ff7e0ff */
[----:B------:R-:W-:Y:S02]  /*22b0*/  UIADD3.X UR27, UPT, UPT, UR5, 0x40004040, URZ, UP1, !UPT ;  /* 0x40004040051b7890 */ /* 0x000fe40008ffe4ff */
[----:B------:R-:W-:Y:S02]  /*22c0*/  UIADD3 UR44, UP2, UPT, UR26, 0x80, URZ ;  /* 0x000000801a2c7890 */ /* 0x000fe4000ff5e0ff */
[----:B------:R-:W-:Y:S02]  /*22d0*/  UIADD3 UR46, UP6, UPT, UR28, 0x4, URZ ;  /* 0x000000041c2e7890 */ /* 0x000fe4000ffde0ff */
[----:B------:R-:W-:Y:S02]  /*22e0*/  UIADD3 UR48, UP5, UPT, UR26, 0x100, URZ ;  /* 0x000001001a307890 */ /* 0x000fe4000ffbe0ff */
[----:B------:R-:W-:-:S02]  /*22f0*/  UIADD3 UR50, UP1, UPT, UR28, 0x3fe, URZ ;  /* 0x000003fe1c327890 */ /* 0x000fc4000ff3e0ff */
[----:B------:R-:W-:Y:S02]  /*2300*/  UIADD3 UR52, UP0, UPT, UR26, 0x180, URZ ;  /* 0x000001801a347890 */ /* 0x000fe4000ff1e0ff */
[----:B------:R-:W-:Y:S02]  /*2310*/  UIADD3.X UR43, UPT, UPT, UR29, URZ, URZ, UP3, !UPT ;  /* 0x000000ff1d2b7290 */ /* 0x000fe40009ffe4ff */
[----:B------:R-:W-:Y:S02]  /*2320*/  UIADD3 UR54, UP4, UPT, UR28, 0x400, URZ ;  /* 0x000004001c367890 */ /* 0x000fe4000ff9e0ff */
[----:B------:R-:W-:Y:S02]  /*2330*/  UIADD3 UR56, UP3, UPT, UR26, 0x200, URZ ;  /* 0x000002001a387890 */ /* 0x000fe4000ff7e0ff */
[----:B------:R-:W-:Y:S02]  /*2340*/  UIADD3.X UR45, UPT, UPT, UR27, URZ, URZ, UP2, !UPT ;  /* 0x000000ff1b2d7290 */ /* 0x000fe400097fe4ff */
[----:B------:R-:W-:-:S02]  /*2350*/  UIADD3.X UR47, UPT, UPT, UR29, URZ, URZ, UP6, !UPT ;  /* 0x000000ff1d2f7290 */ /* 0x000fc4000b7fe4ff */
[----:B------:R-:W-:Y:S02]  /*2360*/  UIADD3 UR58, UP2, UPT, UR28, 0x402, URZ ;  /* 0x000004021c3a7890 */ /* 0x000fe4000ff5e0ff */
[----:B------:R-:W-:Y:S02]  /*2370*/  UIADD3 UR60, UP6, UPT, UR26, 0x280, URZ ;  /* 0x000002801a3c7890 */ /* 0x000fe4000ffde0ff */
[----:B------:R-:W-:Y:S02]  /*2380*/  UIADD3.X UR49, UPT, UPT, UR27, URZ, URZ, UP5, !UPT ;  /* 0x000000ff1b317290 */ /* 0x000fe4000affe4ff */
[----:B------:R-:W-:Y:S02]  /*2390*/  UIADD3.X UR51, UPT, UPT, UR29, URZ, URZ, UP1, !UPT ;  /* 0x000000ff1d337290 */ /* 0x000fe40008ffe4ff */
[----:B------:R-:W-:Y:S02]  /*23a0*/  UIADD3 UR4, UP5, UPT, UR28, 0x404, URZ ;  /* 0x000004041c047890 */ /* 0x000fe4000ffbe0ff */
[----:B------:R-:W-:-:S02]  /*23b0*/  UIADD3 UR30, UP1, UPT, UR26, 0x300, URZ ;  /* 0x000003001a1e7890 */ /* 0x000fc4000ff3e0ff */
[----:B------:R-:W-:Y:S02]  /*23c0*/  UIADD3.X UR53, UPT, UPT, UR27, URZ, URZ, UP0, !UPT ;  /* 0x000000ff1b357290 */ /* 0x000fe400087fe4ff */
[----:B------:R-:W-:Y:S02]  /*23d0*/  UIADD3.X UR55, UPT, UPT, UR29, URZ, URZ, UP4, !UPT ;  /* 0x000000ff1d377290 */ /* 0x000fe4000a7fe4ff */
[----:B------:R-:W-:Y:S02]  /*23e0*/  UIADD3.X UR57, UPT, UPT, UR27, URZ, URZ, UP3, !UPT ;  /* 0x000000ff1b397290 */ /* 0x000fe40009ffe4ff */
[----:B------:R-:W-:Y:S02]  /*23f0*/  UIADD3.X UR59, UPT, UPT, UR29, URZ, URZ, UP2, !UPT ;  /* 0x000000ff1d3b7290 */ /* 0x000fe400097fe4ff */
[----:B------:R-:W-:Y:S01]  /*2400*/  UIADD3.X UR61, UPT, UPT, UR27, URZ, URZ, UP6, !UPT ;  /* 0x000000ff1b3d7290 */ /* 0x000fe2000b7fe4ff */
[----:B------:R-:W-:Y:S01]  /*2410*/  UMOV UR16, 0x0 ;  /* 0x0000000000107882 */ /* 0x000fe20000000000 */
[----:B------:R-:W-:Y:S01]  /*2420*/  UMOV UR17, 0x8110490 ;  /* 0x0811049000117882 */ /* 0x000fe20000000000 */
[----:B------:R-:W-:Y:S01]  /*2430*/  UMOV UR21, 0x40004040 ;  /* 0x4000404000157882 */ /* 0x000fe20000000000 */
[----:B------:R-:W-:Y:S01]  /*2440*/  UMOV UR25, 0x40004040 ;  /* 0x4000404000197882 */ /* 0x000fe20000000000 */
[----:B------:R-:W-:Y:S01]  /*2450*/  UIADD3.X UR5, UPT, UPT, UR29, URZ, URZ, UP5, !UPT ;  /* 0x000000ff1d057290 */ /* 0x000fe2000affe4ff */
[----:B------:R3:W-:Y:S01]  /*2460*/  UTCHMMA gdesc[UR20], gdesc[UR24], tmem[UR12], tmem[UR16], idesc[UR17], UPT ;  /* 0x00ff1018140075ea */ /* 0x0007e2000b80000c */
[----:B------:R-:W-:Y:S01]  /*2470*/  UIADD3.X UR31, UPT, UPT, UR27, URZ, URZ, UP1, !UPT ;  /* 0x000000ff1b1f7290 */ /* 0x000fe20008ffe4ff */
[----:B------:R-:W-:Y:S01]  /*2480*/  UMOV UR18, 0x0 ;  /* 0x0000000000127882 */ /* 0x000fe20000000000 */
[----:B------:R-:W-:Y:S01]  /*2490*/  UMOV UR19, 0x8110490 ;  /* 0x0811049000137882 */ /* 0x000fe20000000000 */
[----:B------:R-:W-:Y:S01]  /*24a0*/  UMOV UR38, 0x0 ;  /* 0x0000000000267882 */ /* 0x000fe20000000000 */
[----:B------:R-:W-:Y:S01]  /*24b0*/  UMOV UR39, 0x8110490 ;  /* 0x0811049000277882 */ /* 0x000fe20000000000 */
        /* <DEDUP_REMOVED lines=18> */
.L_x_62:
[----:B------:R-:W-:Y:S01]  /*25e0*/  ELECT P0, URZ, PT ;  /* 0x0000000000ff782f */ /* 0x000fe20003800000 */
[----:B---3--:R-:W-:-:S03]  /*25f0*/  UIADD3 UR4, UPT, UPT, UR35, 0x24020, URZ ;  /* 0x0002402023047890 */ /* 0x008fc6000fffe0ff */
[----:B------:R-:W-:Y:S01]  /*2600*/  ISETP.LT.U32.AND P0, PT, R36, 0x20, P0 ;  /* 0x000000202400780c */ /* 0x000fe20000701070 */
[----:B------:R-:W-:-:S12]  /*2610*/  UMOV UR5, URZ ;  /* 0x000000ff00057c82 */ /* 0x000fd80008000000 */
[----:B------:R-:W-:Y:S01]  /*2620*/  VOTEU.ANY UP0, P0 ;  /* 0x0000000000ff7886 */ /* 0x000fe20000000100 */
[----:B------:R-:W-:-:S04]  /*2630*/  VOTEU.ANY UP1, P0 ;  /* 0x0000000000ff7886 */ /* 0x000fc80000020100 */
[----:B------:R-:W-:Y:S02]  /*2640*/  @UP0 UMOV UR4, UR4 ;  /* 0x0000000400040c82 */ /* 0x000fe40008000000 */
[----:B------:R3:W-:Y:S01]  /*2650*/  @UP1 UTCBAR [UR4], URZ ;  /* 0x000000ff040013e9 */ /* 0x0007e200080000ff */
[----:B------:R-:W-:Y:S06]  /*2660*/  BAR.SYNC.DEFER_BLOCKING 0x0 ;  /* 0x0000000000007b1d */ /* 0x000fec0000010000 */
[----:B------:R-:W4:Y:S02]  /*2670*/  SYNCS.PHASECHK.TRANS64.TRYWAIT P0, [UR35+0x24020], R3 ;  /* 0x02402003ff0075a7 */ /* 0x000f240008001123 */
[----:B---34-:R-:W-:Y:S05]  /*2680*/  @!P0 BRA `(.L_x_63) ;  /* 0x0000000800008947 */ /* 0x018fea0003800000 */
.L_x_77:
[----:B------:R-:W-:Y:S02]  /*2690*/  UIADD3 UR13, UPT, UPT, UR13, 0x1, URZ ;  /* 0x000000010d0d7890 */ /* 0x000fe4000fffe0ff */
[----:B------:R-:W-:Y:S02]  /*26a0*/  UIADD3 UR7, UPT, UPT, UR7, 0x80, URZ ;  /* 0x0000008007077890 */ /* 0x000fe4000fffe0ff */
[----:B------:R-:W-:-:S04]  /*26b0*/  UISETP.NE.U32.AND UP0, UPT, UR13, 0x3, UPT ;  /* 0x000000030d00788c */ /* 0x000fc8000bf05070 */
[----:B------:R-:W-:Y:S02]  /*26c0*/  USEL UR13, UR13, URZ, UP0 ;  /* 0x000000ff0d0d7287 */ /* 0x000fe40008000000 */
[----:B------:R-:W-:Y:S02]  /*26d0*/  USEL UR4, URZ, 0x1, UP0 ;  /* 0x00000001ff047887 */ /* 0x000fe40008000000 */
[----:B--2---:R-:W-:-:S04]  /*26e0*/  UISETP.GE.AND UP0, UPT, UR7, UR34, UPT ;  /* 0x000000220700728c */ /* 0x004fc8000bf06270 */
[----:B------:R-:W-:-:S05]  /*26f0*/  LOP3.LUT R2, R2, UR4, RZ, 0x3c, !PT ;  /* 0x0000000402027c12 */ /* 0x000fca000f8e3cff */
[----:B------:R-:W-:Y:S05]  /*2700*/  BRA.U !UP0, `(.L_x_64) ;  /* 0xfffffff908407547 */ /* 0x000fea000b83ffff */
.L_x_57:
[----:B---34-:R-:W-:Y:S06]  /*2710*/  BAR.SYNC.DEFER_BLOCKING 0x0 ;  /* 0x0000000000007b1d */ /* 0x018fec0000010000 */
[----:B------:R-:W-:Y:S04]  /*2720*/  BSSY.RECONVERGENT B4, `(.L_x_65) ;  /* 0x0000004000047945 */ /* 0x000fe80003800200 */
[----:B------:R-:W-:Y:S05]  /*2730*/  @P3 BRA `(.L_x_66) ;  /* 0x0000000000083947 */ /* 0x000fea0003800000 */
[----:B------:R-:W2:Y:S02]  /*2740*/  SYNCS.CCTL.IV [UR8+0x24000] ;  /* 0x02400000ff0079b1 */ /* 0x000ea40008000008 */
[----:B--2---:R-:W2:Y:S02]  /*2750*/  SYNCS.CCTL.IV [UR8+0x24020] ;  /* 0x02402000ff0079b1 */ /* 0x004ea40008000008 */
.L_x_66:
[----:B------:R-:W-:Y:S05]  /*2760*/  BSYNC.RECONVERGENT B4 ;  /* 0x0000000000047941 */ /* 0x000fea0003800200 */
.L_x_65:
[----:B--2---:R-:W-:Y:S06]  /*2770*/  BAR.SYNC.DEFER_BLOCKING 0x0 ;  /* 0x0000000000007b1d */ /* 0x004fec0000010000 */
[----:B------:R-:W-:Y:S04]  /*2780*/  BSSY.RECONVERGENT B4, `(.L_x_67) ;  /* 0x0000004000047945 */ /* 0x000fe80003800200 */
[----:B------:R-:W-:Y:S05]  /*2790*/  @P3 BRA `(.L_x_68) ;  /* 0x0000000000083947 */ /* 0x000fea0003800000 */
[----:B------:R-:W2:Y:S02]  /*27a0*/  SYNCS.CCTL.IV [UR8+0x24008] ;  /* 0x02400800ff0079b1 */ /* 0x000ea40008000008 */
[----:B--2---:R-:W2:Y:S02]  /*27b0*/  SYNCS.CCTL.IV [UR8+0x24028] ;  /* 0x02402800ff0079b1 */ /* 0x004ea40008000008 */
.L_x_68:
[----:B------:R-:W-:Y:S05]  /*27c0*/  BSYNC.RECONVERGENT B4 ;  /* 0x0000000000047941 */ /* 0x000fea0003800200 */
.L_x_67:
[----:B--2---:R-:W-:Y:S06]  /*27d0*/  BAR.SYNC.DEFER_BLOCKING 0x0 ;  /* 0x0000000000007b1d */ /* 0x004fec0000010000 */
[----:B------:R-:W-:Y:S04]  /*27e0*/  BSSY.RECONVERGENT B4, `(.L_x_69) ;  /* 0x0000004000047945 */ /* 0x000fe80003800200 */
[----:B------:R-:W-:Y:S05]  /*27f0*/  @P3 BRA `(.L_x_70) ;  /* 0x0000000000083947 */ /* 0x000fea0003800000 */
[----:B------:R-:W2:Y:S02]  /*2800*/  SYNCS.CCTL.IV [UR8+0x24010] ;  /* 0x02401000ff0079b1 */ /* 0x000ea40008000008 */
[----:B--2---:R-:W2:Y:S02]  /*2810*/  SYNCS.CCTL.IV [UR8+0x24030] ;  /* 0x02403000ff0079b1 */ /* 0x004ea40008000008 */
.L_x_70:
[----:B------:R-:W-:Y:S05]  /*2820*/  BSYNC.RECONVERGENT B4 ;  /* 0x0000000000047941 */ /* 0x000fea0003800200 */
.L_x_69:
[----:B------:R-:W-:Y:S01]  /*2830*/  USHF.L.U32 UR4, UR9, 0x15, URZ ;  /* 0x0000001509047899 */ /* 0x000fe200080006ff */
[C---:B------:R-:W-:Y:S01]  /*2840*/  IMAD.SHL.U32 R2, R0.reuse, 0x10, RZ ;  /* 0x0000001000027824 */ /* 0x040fe200078e00ff */
[----:B------:R-:W-:Y:S01]  /*2850*/  USHF.L.U32 UR9, UR9, 0x3, URZ ;  /* 0x0000000309097899 */ /* 0x000fe200080006ff */
[----:B-----5:R-:W-:Y:S01]  /*2860*/  SHF.R.U32.HI R3, RZ, 0x1, R0 ;  /* 0x00000001ff037819 */ /* 0x020fe20000011600 */
[----:B------:R-:W-:Y:S01]  /*2870*/  ULOP3.LUT UR4, UR4, 0x600000, URZ, 0xc0, !UPT ;  /* 0x0060000004047892 */ /* 0x000fe2000f8ec0ff */
[----:B------:R-:W-:Y:S01]  /*2880*/  IMAD.SHL.U32 R0, R0, 0x80, RZ ;  /* 0x0000008000007824 */ /* 0x000fe200078e00ff */
[----:B------:R-:W-:Y:S01]  /*2890*/  ULOP3.LUT UR9, UR9, 0x20, URZ, 0xc0, !UPT ;  /* 0x0000002009097892 */ /* 0x000fe2000f8ec0ff */
[----:B------:R-:W-:Y:S02]  /*28a0*/  LOP3.LUT R2, R2, 0x70, RZ, 0xc0, !PT ;  /* 0x0000007002027812 */ /* 0x000fe400078ec0ff */
[----:B------:R-:W-:Y:S01]  /*28b0*/  ELECT P0, URZ, PT ;  /* 0x0000000000ff782f */ /* 0x000fe20003800000 */
[----:B------:R-:W-:Y:S01]  /*28c0*/  UIADD3 UR4, UPT, UPT, UR9, UR4, UR12 ;  /* 0x0000000409047290 */ /* 0x000fe2000fffe00c */
[----:B------:R-:W-:Y:S01]  /*28d0*/  LOP3.LUT R3, R2, 0x40, R3, 0x78, !PT ;  /* 0x0000004002037812 */ /* 0x000fe200078e7803 */
[----:B------:R-:W-:Y:S01]  /*28e0*/  UMOV UR10, UR23 ;  /* 0x00000017000a7c82 */ /* 0x000fe20008000000 */
[----:B------:R-:W-:Y:S01]  /*28f0*/  ISETP.LT.U32.AND P0, PT, R36, 0x20, P0 ;  /* 0x000000202400780c */ /* 0x000fe20000701070 */
[----:B------:R-:W-:Y:S01]  /*2900*/  UMOV UR9, UR6 ;  /* 0x0000000600097c82 */ /* 0x000fe20008000000 */
[----:B------:R-:W-:-:S04]  /*2910*/  LOP3.LUT R0, R3, 0x3f80, R0, 0xf8, !PT ;  /* 0x00003f8003007812 */ /* 0x000fc800078ef800 */
[----:B------:R-:W3:Y:S01]  /*2920*/  LDTM.x32 R4, tmem[UR4] ;  /* 0x00000004000479ee */ /* 0x000ee200082c0000 */
[C---:B------:R-:W-:Y:S01]  /*2930*/  LOP3.LUT R2, R0.reuse, 0x10, RZ, 0x3c, !PT ;  /* 0x0000001000027812 */ /* 0x040fe200078e3cff */
[----:B------:R-:W-:Y:S01]  /*2940*/  NOP ;  /* 0x0000000000007918 */ /* 0x000fe20000000000 */
[----:B------:R-:W-:-:S04]  /*2950*/  LOP3.LUT R3, R0, 0x20, RZ, 0x3c, !PT ;  /* 0x0000002000037812 */ /* 0x000fc800078e3cff */
[----:B---3--:R-:W-:Y:S01]  /*2960*/  VOTEU.ANY UP1, P0 ;  /* 0x0000000000ff7886 */ /* 0x008fe20000020100 */
[----:B------:R-:W-:Y:S01]  /*2970*/  VOTEU.ANY UP0, P0 ;  /* 0x0000000000ff7886 */ /* 0x000fe20000000100 */
[----:B------:R-:W-:Y:S02]  /*2980*/  F2FP.BF16.F32.PACK_AB R4, R5, R4 ;  /* 0x000000040504723e */ /* 0x000fe400000010ff */
[----:B------:R-:W-:Y:S02]  /*2990*/  F2FP.BF16.F32.PACK_AB R5, R7, R6 ;  /* 0x000000060705723e */ /* 0x000fe400000010ff */
[----:B------:R-:W-:Y:S02]  /*29a0*/  F2FP.BF16.F32.PACK_AB R12, R13, R12 ;  /* 0x0000000c0d0c723e */ /* 0x000fe400000010ff */
[----:B------:R-:W-:Y:S02]  /*29b0*/  F2FP.BF16.F32.PACK_AB R6, R9, R8 ;  /* 0x000000080906723e */ /* 0x000fe400000010ff */
[----:B------:R-:W-:-:S02]  /*29c0*/  F2FP.BF16.F32.PACK_AB R7, R11, R10 ;  /* 0x0000000a0b07723e */ /* 0x000fc400000010ff */
[----:B------:R-:W-:Y:S02]  /*29d0*/  F2FP.BF16.F32.PACK_AB R13, R15, R14 ;  /* 0x0000000e0f0d723e */ /* 0x000fe400000010ff */
[----:B------:R-:W-:Y:S01]  /*29e0*/  F2FP.BF16.F32.PACK_AB R20, R21, R20 ;  /* 0x000000141514723e */ /* 0x000fe200000010ff */
[----:B--2---:R2:W-:Y:S01]  /*29f0*/  STS.128 [R0+UR8], R4 ;  /* 0x0000000400007988 */ /* 0x0045e20008000c08 */
[----:B------:R-:W-:Y:S02]  /*2a00*/  F2FP.BF16.F32.PACK_AB R14, R17, R16 ;  /* 0x00000010110e723e */ /* 0x000fe400000010ff */
[----:B------:R-:W-:Y:S02]  /*2a10*/  F2FP.BF16.F32.PACK_AB R15, R19, R18 ;  /* 0x00000012130f723e */ /* 0x000fe400000010ff */
[----:B------:R-:W-:Y:S02]  /*2a20*/  F2FP.BF16.F32.PACK_AB R21, R23, R22 ;  /* 0x000000161715723e */ /* 0x000fe400000010ff */
[----:B------:R-:W-:Y:S01]  /*2a30*/  F2FP.BF16.F32.PACK_AB R28, R29, R28 ;  /* 0x0000001c1d1c723e */ /* 0x000fe200000010ff */
[----:B------:R2:W-:Y:S01]  /*2a40*/  STS.128 [R2+UR8], R12 ;  /* 0x0000000c02007988 */ /* 0x0005e20008000c08 */
[----:B------:R-:W-:-:S02]  /*2a50*/  F2FP.BF16.F32.PACK_AB R22, R25, R24 ;  /* 0x000000181916723e */ /* 0x000fc400000010ff */
[----:B------:R-:W-:Y:S02]  /*2a60*/  F2FP.BF16.F32.PACK_AB R23, R27, R26 ;  /* 0x0000001a1b17723e */ /* 0x000fe400000010ff */
[----:B------:R-:W-:Y:S02]  /*2a70*/  F2FP.BF16.F32.PACK_AB R29, R31, R30 ;  /* 0x0000001e1f1d723e */ /* 0x000fe400000010ff */
[----:B------:R-:W-:Y:S01]  /*2a80*/  F2FP.BF16.F32.PACK_AB R30, R33, R32 ;  /* 0x00000020211e723e */ /* 0x000fe200000010ff */
[----:B------:R2:W-:Y:S01]  /*2a90*/  STS.128 [R3+UR8], R20 ;  /* 0x0000001403007988 */ /* 0x0005e20008000c08 */
[----:B------:R-:W-:Y:S02]  /*2aa0*/  F2FP.BF16.F32.PACK_AB R31, R35, R34 ;  /* 0x00000022231f723e */ /* 0x000fe400000010ff */
[----:B------:R-:W-:-:S05]  /*2ab0*/  LOP3.LUT R8, R0, 0x30, RZ, 0x3c, !PT ;  /* 0x0000003000087812 */ /* 0x000fca00078e3cff */
[----:B------:R2:W-:Y:S01]  /*2ac0*/  STS.128 [R8+UR8], R28 ;  /* 0x0000001c08007988 */ /* 0x0005e20008000c08 */
[----:B------:R3:W-:Y:S06]  /*2ad0*/  MEMBAR.ALL.CTA ;  /* 0x0000000000007992 */ /* 0x0007ec0000008000 */
[----:B---3--:R-:W3:Y:S02]  /*2ae0*/  FENCE.VIEW.ASYNC.S ;  /* 0x00000000000073c6 */ /* 0x008ee40000000000 */
[----:B---3--:R-:W-:Y:S06]  /*2af0*/  BAR.SYNC.DEFER_BLOCKING 0x0 ;  /* 0x0000000000007b1d */ /* 0x008fec0000010000 */
[----:B------:R2:W-:Y:S01]  /*2b00*/  @UP1 UTMASTG.2D [UR8], [UR14] ;  /* 0x000000080e0013b5 */ /* 0x0005e20008008000 */
[----:B------:R0:W-:Y:S01]  /*2b10*/  UTMACMDFLUSH ;  /* 0x00000000000079b7 */ /* 0x0001e20000000000 */
[----:B------:R-:W-:-:S04]  /*2b20*/  DEPBAR.LE SB0, 0x0 ;  /* 0x000080000000791a */ /* 0x000fc80000000000 */
[----:B------:R-:W-:Y:S08]  /*2b30*/  BAR.SYNC.DEFER_BLOCKING 0x0 ;  /* 0x0000000000007b1d */ /* 0x000ff00000010000 */
[----:B------:R-:W-:Y:S06]  /*2b40*/  BAR.SYNC.DEFER_BLOCKING 0x0 ;  /* 0x0000000000007b1d */ /* 0x000fec0000010000 */
[----:B--2---:R-:W-:Y:S05]  /*2b50*/  @P2 BRA `(.L_x_71) ;  /* 0x0000000000a02947 */ /* 0x004fea0003800000 */
[----:B------:R-:W2:Y:S01]  /*2b60*/  S2UR UR5, SR_CgaCtaId ;  /* 0x00000000000579c3 */ /* 0x000ea20000008800 */
[----:B------:R-:W-:Y:S01]  /*2b70*/  NOP ;  /* 0x0000000000007918 */ /* 0x000fe20000000000 */
[----:B------:R-:W-:Y:S01]  /*2b80*/  UMOV UR4, 0x50 ;  /* 0x0000005000047882 */ /* 0x000fe20000000000 */
[----:B------:R-:W-:Y:S02]  /*2b90*/  IMAD.U32 R0, RZ, RZ, UR12 ;  /* 0x0000000cff007e24 */ /* 0x000fe4000f8e00ff */
[----:B------:R-:W-:Y:S02]  /*2ba0*/  IMAD.MOV.U32 R3, RZ, RZ, 0x3 ;  /* 0x00000003ff037424 */ /* 0x000fe400078e00ff */
[----:B------:R-:W-:Y:S01]  /*2bb0*/  IMAD.MOV.U32 R7, RZ, RZ, 0x1 ;  /* 0x00000001ff077424 */ /* 0x000fe200078e00ff */
[----:B------:R-:W-:-:S04]  /*2bc0*/  LOP3.LUT R0, R0, 0xffff, RZ, 0xc0, !PT ;  /* 0x0000ffff00007812 */ /* 0x000fc800078ec0ff */
[----:B------:R-:W-:-:S05]  /*2bd0*/  SHF.R.U32.HI R0, RZ, 0x5, R0 ;  /* 0x00000005ff007819 */ /* 0x000fca0000011600 */
[----:B------:R-:W-:Y:S01]  /*2be0*/  VIADD R2, R0, 0x10 ;  /* 0x0000001000027836 */ /* 0x000fe20000000000 */
[----:B------:R-:W-:Y:S01]  /*2bf0*/  SHF.L.U32 R0, R3, R0, RZ ;  /* 0x0000000003007219 */ /* 0x000fe200000006ff */
[----:B--2---:R-:W-:-:S03]  /*2c00*/  ULEA UR6, UR5, UR4, 0x18 ;  /* 0x0000000405067291 */ /* 0x004fc6000f8ec0ff */
[----:B------:R-:W-:-:S04]  /*2c10*/  SHF.L.U32 R3, R7, R2, RZ ;  /* 0x0000000207037219 */ /* 0x000fc800000006ff */
[----:B------:R-:W-:Y:S02]  /*2c20*/  LOP3.LUT R0, R3, R0, RZ, 0xfc, !PT ;  /* 0x0000000003007212 */ /* 0x000fe400078efcff */
[----:B------:R-:W2:Y:S02]  /*2c30*/  LDS R5, [UR6] ;  /* 0x00000006ff057984 */ /* 0x000ea40008000800 */
[C---:B------:R-:W-:Y:S02]  /*2c40*/  LOP3.LUT R2, R0.reuse, 0xffff, RZ, 0xc0, !PT ;  /* 0x0000ffff00027812 */ /* 0x040fe400078ec0ff */
[----:B--2---:R-:W-:-:S04]  /*2c50*/  LOP3.LUT R3, R0, 0xffff, R5, 0x80, !PT ;  /* 0x0000ffff00037812 */ /* 0x004fc800078e8005 */
[----:B------:R-:W-:-:S13]  /*2c60*/  ISETP.NE.AND P0, PT, R3, R2, PT ;  /* 0x000000020300720c */ /* 0x000fda0003f05270 */
[----:B------:R-:W-:Y:S05]  /*2c70*/  @P0 BRA `(.L_x_72) ;  /* 0x0000000000500947 */ /* 0x000fea0003800000 */
[----:B------:R-:W-:Y:S02]  /*2c80*/  SHF.R.U32.HI R5, RZ, 0x10, R5 ;  /* 0x00000010ff057819 */ /* 0x000fe40000011605 */
[----:B------:R-:W-:-:S04]  /*2c90*/  SHF.R.U32.HI R2, RZ, 0x10, R0 ;  /* 0x00000010ff027819 */ /* 0x000fc80000011600 */
[----:B------:R-:W-:-:S04]  /*2ca0*/  LOP3.LUT R5, R5, R2, RZ, 0xc0, !PT ;  /* 0x0000000205057212 */ /* 0x000fc800078ec0ff */
[----:B------:R-:W-:-:S13]  /*2cb0*/  ISETP.NE.AND P0, PT, R5, R2, PT ;  /* 0x000000020500720c */ /* 0x000fda0003f05270 */
[----:B------:R-:W-:Y:S05]  /*2cc0*/  @P0 BRA `(.L_x_73) ;  /* 0x0000000000300947 */ /* 0x000fea0003800000 */
[----:B------:R-:W-:Y:S01]  /*2cd0*/  R2UR UR4, R0 ;  /* 0x00000000000472ca */ /* 0x000fe200000e0000 */
[----:B------:R-:W-:Y:S01]  /*2ce0*/  VOTEU.ANY UR5, UPT, PT ;  /* 0x0000000000057886 */ /* 0x000fe200038e0100 */
[----:B------:R-:W2:Y:S01]  /*2cf0*/  S2R R0, SR_LANEID ;  /* 0x0000000000007919 */ /* 0x000ea20000000000 */
[----:B------:R-:W-:-:S10]  /*2d00*/  UFLO.U32 UR5, UR5 ;  /* 0x00000005000572bd */ /* 0x000fd400080e0000 */
[----:B------:R-:W-:-:S06]  /*2d10*/  ULOP3.LUT UR4, URZ, UR4, URZ, 0x33, !UPT ;  /* 0x00000004ff047292 */ /* 0x000fcc000f8e33ff */
[----:B------:R-:W-:-:S04]  /*2d20*/  IMAD.U32 R2, RZ, RZ, UR4 ;  /* 0x00000004ff027e24 */ /* 0x000fc8000f8e00ff */
[----:B------:R-:W3:Y:S02]  /*2d30*/  REDUX UR7, R2 ;  /* 0x00000000020773c4 */ /* 0x000ee40000000000 */
[----:B------:R4:W-:Y:S01]  /*2d40*/  UTCATOMSWS.AND URZ, UR4 ;  /* 0x0000000400ff79e3 */ /* 0x0009e20008000000 */
[----:B--2---:R-:W-:Y:S01]  /*2d50*/  ISETP.EQ.U32.AND P0, PT, R0, UR5, PT ;  /* 0x0000000500007c0c */ /* 0x004fe2000bf02070 */
[----:B---3--:R-:W-:-:S12]  /*2d60*/  IMAD.U32 R0, RZ, RZ, UR7 ;  /* 0x00000007ff007e24 */ /* 0x008fd8000f8e00ff */
[----:B------:R4:W-:Y:S01]  /*2d70*/  @P0 ATOMS.AND RZ, [UR6], R0 ;  /* 0x00000000ffff098c */ /* 0x0009e2000a800006 */
[----:B------:R-:W-:Y:S05]  /*2d80*/  BRA `(.L_x_71) ;  /* 0x0000000000147947 */ /* 0x000fea0003800000 */
.L_x_73:
[----:B------:R-:W-:-:S07]  /*2d90*/  MOV R2, 0x2db0 ;  /* 0x00002db000027802 */ /* 0x000fce0000000f00 */
[----:B-1----:R-:W-:Y:S05]  /*2da0*/  CALL.REL.NOINC `($__internal_0_$__cuda_sm10x_tcgen05_guardrail_trap_col_being_dealloced_not_returned_by_alloc) ;  /* 0x0000000000447944 */ /* 0x002fea0003c00000 */
[----:B------:R-:W-:Y:S05]  /*2db0*/  BRA `(.L_x_71) ;  /* 0x0000000000087947 */ /* 0x000fea0003800000 */
.L_x_72:
[----:B------:R-:W-:-:S07]  /*2dc0*/  MOV R2, 0x2de0 ;  /* 0x00002de000027802 */ /* 0x000fce0000000f00 */
[----:B-1----:R-:W-:Y:S05]  /*2dd0*/  CALL.REL.NOINC `($__internal_2_$__cuda_sm10x_tcgen05_guardrail_trap_unallocated_columns_being_dealloced) ;  /* 0x0000000000507944 */ /* 0x002fea0003c00000 */
.L_x_71:
[----:B------:R-:W-:Y:S01]  /*2de0*/  NOP ;  /* 0x0000000000007918 */ /* 0x000fe20000000000 */
[----:B----4-:R-:W-:Y:S05]  /*2df0*/  EXIT ;  /* 0x000000000000794d */ /* 0x010fea0003800000 */
.L_x_58:
[----:B------:R-:W2:Y:S02]  /*2e00*/  SYNCS.PHASECHK.TRANS64.TRYWAIT P0, [UR8+0x24000], RZ ;  /* 0x024000ffff0075a7 */ /* 0x000ea40008001108 */
[----:B--2---:R-:W-:Y:S05]  /*2e10*/  @!P0 BRA `(.L_x_58) ;  /* 0xfffffffc00f88947 */ /* 0x004fea000383ffff */
[----:B------:R-:W-:Y:S05]  /*2e20*/  BRA `(.L_x_74) ;  /* 0xffffffec006c7947 */ /* 0x000fea000383ffff */
.L_x_60:
[----:B------:R-:W2:Y:S02]  /*2e30*/  SYNCS.PHASECHK.TRANS64.TRYWAIT P1, [UR8+0x24020], RZ ;  /* 0x024020ffff0075a7 */ /* 0x000ea40008021108 */
[----:B--2---:R-:W-:Y:S05]  /*2e40*/  @!P1 BRA `(.L_x_60) ;  /* 0xfffffffc00f89947 */ /* 0x004fea000383ffff */
[----:B------:R-:W-:Y:S05]  /*2e50*/  BRA `(.L_x_75) ;  /* 0xfffffff000587947 */ /* 0x000fea000383ffff */
.L_x_61:
[----:B------:R-:W3:Y:S02]  /*2e60*/  SYNCS.PHASECHK.TRANS64.TRYWAIT P0, [UR35+0x24000], R3 ;  /* 0x02400003ff0075a7 */ /* 0x000ee40008001123 */
[----:B---3--:R-:W-:Y:S05]  /*2e70*/  @!P0 BRA `(.L_x_61) ;  /* 0xfffffffc00f88947 */ /* 0x008fea000383ffff */
[----:B------:R-:W-:Y:S05]  /*2e80*/  BRA `(.L_x_76) ;  /* 0xfffffff000dc7947 */ /* 0x000fea000383ffff */
.L_x_63:
[----:B------:R-:W3:Y:S02]  /*2e90*/  SYNCS.PHASECHK.TRANS64.TRYWAIT P0, [UR35+0x24020], R3 ;  /* 0x02402003ff0075a7 */ /* 0x000ee40008001123 */
[----:B---3--:R-:W-:Y:S05]  /*2ea0*/  @!P0 BRA `(.L_x_63) ;  /* 0xfffffffc00f88947 */ /* 0x008fea000383ffff */
[----:B------:R-:W-:Y:S05]  /*2eb0*/  BRA `(.L_x_77) ;  /* 0xfffffff400f47947 */ /* 0x000fea000383ffff */
        .weak           $__internal_0_$__cuda_sm10x_tcgen05_guardrail_trap_col_being_dealloced_not_returned_by_alloc
        .type           $__internal_0_$__cuda_sm10x_tcgen05_guardrail_trap_col_being_dealloced_not_returned_by_alloc,@function
        .size           $__internal_0_$__cuda_sm10x_tcgen05_guardrail_trap_col_being_dealloced_not_returned_by_alloc,($__internal_1_$__cuda_sm10x_tcgen05_guardrail_trap_phase_invalid_during_alloc - $__internal_0_$__cuda_sm10x_tcgen05_guardrail_trap_col_being_dealloced_not_returned_by_alloc)
$__internal_0_$__cuda_sm10x_tcgen05_guardrail_trap_col_being_dealloced_not_returned_by_alloc:
[----:B------:R-:W-:Y:S05]  /*2ec0*/  BPT.TRAP 0x1 ;  /* 0x000000040000795c */ /* 0x000fea0000300000 */
[----:B------:R-:W-:-:S04]  /*2ed0*/  IMAD.MOV.U32 R3, RZ, RZ, 0x0 ;  /* 0x00000000ff037424 */ /* 0x000fc800078e00ff */
[----:B------:R-:W-:Y:S05]  /*2ee0*/  RET.REL.NODEC R2 `(gluon_tcgen05) ;  /* 0xffffffd002447950 */ /* 0x000fea0003c3ffff */
        .weak           $__internal_1_$__cuda_sm10x_tcgen05_guardrail_trap_phase_invalid_during_alloc
        .type           $__internal_1_$__cuda_sm10x_tcgen05_guardrail_trap_phase_invalid_during_alloc,@function
        .size           $__internal_1_$__cuda_sm10x_tcgen05_guardrail_trap_phase_invalid_during_alloc,($__internal_2_$__cuda_sm10x_tcgen05_guardrail_trap_unallocated_columns_being_dealloced - $__internal_1_$__cuda_sm10x_tcgen05_guardrail_trap_phase_invalid_during_alloc)
$__internal_1_$__cuda_sm10x_tcgen05_guardrail_trap_phase_invalid_during_alloc:
[----:B------:R-:W-:Y:S05]  /*2ef0*/  BPT.TRAP 0x1 ;  /* 0x000000040000795c */ /* 0x000fea0000300000 */
[----:B------:R-:W-:-:S04]  /*2f00*/  IMAD.MOV.U32 R3, RZ, RZ, 0x0 ;  /* 0x00000000ff037424 */ /* 0x000fc800078e00ff */
[----:B------:R-:W-:Y:S05]  /*2f10*/  RET.REL.NODEC R2 `(gluon_tcgen05) ;  /* 0xffffffd002387950 */ /* 0x000fea0003c3ffff */
        .weak           $__internal_2_$__cuda_sm10x_tcgen05_guardrail_trap_unallocated_columns_being_dealloced
        .type           $__internal_2_$__cuda_sm10x_tcgen05_guardrail_trap_unallocated_columns_being_dealloced,@function
        .size           $__internal_2_$__cuda_sm10x_tcgen05_guardrail_trap_unallocated_columns_being_dealloced,(.L_x_81 - $__internal_2_$__cuda_sm10x_tcgen05_guardrail_trap_unallocated_columns_being_dealloced)
$__internal_2_$__cuda_sm10x_tcgen05_guardrail_trap_unallocated_columns_being_dealloced:
[----:B------:R-:W-:Y:S05]  /*2f20*/  BPT.TRAP 0x1 ;  /* 0x000000040000795c */ /* 0x000fea0000300000 */
[----:B------:R-:W-:-:S04]  /*2f30*/  IMAD.MOV.U32 R3, RZ, RZ, 0x0 ;  /* 0x00000000ff037424 */ /* 0x000fc800078e00ff */
[----:B------:R-:W-:Y:S05]  /*2f40*/  RET.REL.NODEC R2 `(gluon_tcgen05) ;  /* 0xffffffd0022c7950 */ /* 0x000fea0003c3ffff */
.L_x_78:
[----:B------:R-:W-:-:S00]  /*2f50*/  BRA `(.L_x_78) ;  /* 0xfffffffc00fc7947 */ /* 0x000fc0000383ffff */
[----:B------:R-:W-:-:S00]  /*2f60*/  NOP ;  /* 0x0000000000007918 */ /* 0x000fc00000000000 */
        /* <DEDUP_REMOVED lines=9> */
.L_x_81:


//--------------------- .nv.shared.gluon_tcgen05  --------------------------
	.section	.nv.shared.gluon_tcgen05,"aw",@nobits
	.sectionflags	@""
	.align	16
	.zero		1024


//--------------------- .nv.shared.reserved.0     --------------------------
	.section	.nv.shared.reserved.0,"aw",@nobits
	.align	8
	.weak		__nv_reservedSMEM_offset_0_alias
	.size		__nv_reservedSMEM_offset_0_alias, 0, 64
	.other		__nv_reservedSMEM_offset_0_alias,@"STO_CUDA_RESERVED_SHARED STV_DEFAULT"
__nv_reservedSMEM_offset_0_alias:
	.zero		0
.nv.shared.reserved.0:
	.zero		64
	.weak		__nv_reservedSMEM_allocation_phase
	.type		__nv_reservedSMEM_allocation_phase,@object
	.size		__nv_reservedSMEM_allocation_phase,(.L_0 - __nv_reservedSMEM_allocation_phase)
__nv_reservedSMEM_allocation_phase:
	.zero		1
.L_0:
	.zero		7
	.weak		__nv_reservedSMEM_devtool_atexit_pc
	.type		__nv_reservedSMEM_devtool_atexit_pc,@object
	.size		__nv_reservedSMEM_devtool_atexit_pc,(__nv_reservedSMEM_allocation_mask - __nv_reservedSMEM_devtool_atexit_pc)
__nv_reservedSMEM_devtool_atexit_pc:
	.zero		8
	.weak		__nv_reservedSMEM_allocation_mask
	.type		__nv_reservedSMEM_allocation_mask,@object
	.size		__nv_reservedSMEM_allocation_mask,(.L_2 - __nv_reservedSMEM_allocation_mask)
__nv_reservedSMEM_allocation_mask:
	.zero		4
.L_2:


//--------------------- .nv.constant0.gluon_tcgen05 --------------------------
	.section	.nv.constant0.gluon_tcgen05,"a",@progbits
	.sectionflags	@""
	.align	4
.nv.constant0.gluon_tcgen05:
	.zero		976


//--------------------- SYMBOLS --------------------------

	.type		.nv.reservedSmem.offset0,@object
	.size		.nv.reservedSmem.offset0,0x4
	.type		.nv.reservedSmem.cap,@object
	.size		.nv.reservedSmem.cap,0x4
